	.target	sm_90a

	.elftype	@"ET_EXEC"


//--------------------- .note.nv.tkinfo           --------------------------
	.section	.note.nv.tkinfo,"",@"SHT_NOTE"
	.sectionflags	@"SHF_NOTE_NV_TKINFO"
	.tkinfo
        /*0018*/ 	.word	0x00000002
        /*0030*/ 	.string	""
        /*0030*/ 	.string	"ptxas"
        /*0030*/ 	.string	"Cuda compilation tools, release 13.0, V13.0.88"
        /*0030*/ 	.string	"Build cuda_13.0.r13.0/compiler.36424714_0"
        /*0030*/ 	.string	"-arch sm_90a -m 64 "



//--------------------- .note.nv.cuinfo           --------------------------
	.section	.note.nv.cuinfo,"",@"SHT_NOTE"
	.sectionflags	@"SHF_NOTE_NV_CUINFO"
        /*0018*/ 	.short	0x0002
        /*001a*/ 	.short	0x005a
        /*001c*/ 	.short	0x0082
	.zero		2


//--------------------- .nv.info                  --------------------------
	.section	.nv.info,"",@"SHT_CUDA_INFO"
	.align	4


	//----- nvinfo : EIATTR_REGCOUNT
	.align		4
        /*0000*/ 	.byte	0x04, 0x2f
        /*0002*/ 	.short	(.L_15 - .L_14)
	.align		4
.L_14:
        /*0004*/ 	.word	index@(_ZN7cutlass13device_kernelINS_4gemm6kernel13GemmUniversalIN4cute5tupleIJiiiiEEENS1_10collective13CollectiveMmaINS1_34MainloopSm90TmaGmmaWarpSpecializedILi2ENS5_IJNS4_1CILi1EEESB_SB_EEENS1_35KernelTmaWarpSpecializedCooperativeEEENS5_IJNSA_ILi256EEESF_NSA_ILi32EEEEEENS_6half_tENS5_IJlSB_lEEESI_SJ_NS4_8TiledMMAINS4_8MMA_AtomIJNS4_4SM904GMMA26MMA_64x256x16_F32F16F16_SSILNSN_5MajorE0ELSP_0ELNSN_7ScaleInE1ELSQ_1EEEEEENS4_6LayoutINS5_IJNSA_ILi2EEESB_SB_EEENS5_IJSB_NSA_ILi0EEESW_EEEEENS5_IJNS4_10UnderscoreESZ_SZ_EEEEENS4_13SM90_TMA_LOADENS4_14ComposedLayoutINS4_7SwizzleILi2ELi4ELi3EEENS4_18smem_ptr_flag_bitsILi16EEENST_INS5_IJNSA_ILi8EEESG_EEENS5_IJSG_SB_EEEEEEEvNS4_8identityES12_S1C_vS1D_EENS_8epilogue10collective6detail29Sm90TmaWarpSpecializedAdapterINS1G_15DefaultEpilogueISI_SJ_SJ_NS1F_6thread17LinearCombinationISI_Li1EffLNS1K_9ScaleType4KindE0ELNS_15FloatRoundStyleE2ESI_EENS1_15EpilogueDefaultEEEEEvvEEEEvNT_6ParamsE)
        /*0008*/ 	.word	0x000000a8


	//----- nvinfo : EIATTR_FRAME_SIZE
	.align		4
.L_15:
        /*000c*/ 	.byte	0x04, 0x11
        /*000e*/ 	.short	(.L_17 - .L_16)
	.align		4
.L_16:
        /*0010*/ 	.word	index@(_ZN7cutlass13device_kernelINS_4gemm6kernel13GemmUniversalIN4cute5tupleIJiiiiEEENS1_10collective13CollectiveMmaINS1_34MainloopSm90TmaGmmaWarpSpecializedILi2ENS5_IJNS4_1CILi1EEESB_SB_EEENS1_35KernelTmaWarpSpecializedCooperativeEEENS5_IJNSA_ILi256EEESF_NSA_ILi32EEEEEENS_6half_tENS5_IJlSB_lEEESI_SJ_NS4_8TiledMMAINS4_8MMA_AtomIJNS4_4SM904GMMA26MMA_64x256x16_F32F16F16_SSILNSN_5MajorE0ELSP_0ELNSN_7ScaleInE1ELSQ_1EEEEEENS4_6LayoutINS5_IJNSA_ILi2EEESB_SB_EEENS5_IJSB_NSA_ILi0EEESW_EEEEENS5_IJNS4_10UnderscoreESZ_SZ_EEEEENS4_13SM90_TMA_LOADENS4_14ComposedLayoutINS4_7SwizzleILi2ELi4ELi3EEENS4_18smem_ptr_flag_bitsILi16EEENST_INS5_IJNSA_ILi8EEESG_EEENS5_IJSG_SB_EEEEEEEvNS4_8identityES12_S1C_vS1D_EENS_8epilogue10collective6detail29Sm90TmaWarpSpecializedAdapterINS1G_15DefaultEpilogueISI_SJ_SJ_NS1F_6thread17LinearCombinationISI_Li1EffLNS1K_9ScaleType4KindE0ELNS_15FloatRoundStyleE2ESI_EENS1_15EpilogueDefaultEEEEEvvEEEEvNT_6ParamsE)
        /*0014*/ 	.word	0x000004c0


	//----- nvinfo : EIATTR_MIN_STACK_SIZE
	.align		4
.L_17:
        /*0018*/ 	.byte	0x04, 0x12
        /*001a*/ 	.short	(.L_19 - .L_18)
	.align		4
.L_18:
        /*001c*/ 	.word	index@(_ZN7cutlass13device_kernelINS_4gemm6kernel13GemmUniversalIN4cute5tupleIJiiiiEEENS1_10collective13CollectiveMmaINS1_34MainloopSm90TmaGmmaWarpSpecializedILi2ENS5_IJNS4_1CILi1EEESB_SB_EEENS1_35KernelTmaWarpSpecializedCooperativeEEENS5_IJNSA_ILi256EEESF_NSA_ILi32EEEEEENS_6half_tENS5_IJlSB_lEEESI_SJ_NS4_8TiledMMAINS4_8MMA_AtomIJNS4_4SM904GMMA26MMA_64x256x16_F32F16F16_SSILNSN_5MajorE0ELSP_0ELNSN_7ScaleInE1ELSQ_1EEEEEENS4_6LayoutINS5_IJNSA_ILi2EEESB_SB_EEENS5_IJSB_NSA_ILi0EEESW_EEEEENS5_IJNS4_10UnderscoreESZ_SZ_EEEEENS4_13SM90_TMA_LOADENS4_14ComposedLayoutINS4_7SwizzleILi2ELi4ELi3EEENS4_18smem_ptr_flag_bitsILi16EEENST_INS5_IJNSA_ILi8EEESG_EEENS5_IJSG_SB_EEEEEEEvNS4_8identityES12_S1C_vS1D_EENS_8epilogue10collective6detail29Sm90TmaWarpSpecializedAdapterINS1G_15DefaultEpilogueISI_SJ_SJ_NS1F_6thread17LinearCombinationISI_Li1EffLNS1K_9ScaleType4KindE0ELNS_15FloatRoundStyleE2ESI_EENS1_15EpilogueDefaultEEEEEvvEEEEvNT_6ParamsE)
        /*0020*/ 	.word	0x000004c0
.L_19:


//--------------------- .nv.compat                --------------------------
	.section	.nv.compat,"",@"SHT_CUDA_COMPAT_INFO"
	.align	4
        /*0000*/ 	.byte	0x02, 0x09, 0x01, 0x00, 0x02, 0x02, 0x04, 0x00, 0x02, 0x05, 0x05, 0x00, 0x03, 0x07, 0x01, 0x01
        /*0010*/ 	.byte	0x02, 0x03, 0x01, 0x00, 0x02, 0x06, 0x01, 0x00, 0x04, 0x0b, 0x08, 0x00, 0x00, 0x00, 0x00, 0x00
        /*0020*/ 	.byte	0x00, 0x00, 0x00, 0x00


//--------------------- .nv.info._ZN7cutlass13device_kernelINS_4gemm6kernel13GemmUniversalIN4cute5tupleIJiiiiEEENS1_10collective13CollectiveMmaINS1_34MainloopSm90TmaGmmaWarpSpecializedILi2ENS5_IJNS4_1CILi1EEESB_SB_EEENS1_35KernelTmaWarpSpecializedCooperativeEEENS5_IJNSA_ILi256EEESF_NSA_ILi32EEEEEENS_6half_tENS5_IJlSB_lEEESI_SJ_NS4_8TiledMMAINS4_8MMA_AtomIJNS4_4SM904GMMA26MMA_64x256x16_F32F16F16_SSILNSN_5MajorE0ELSP_0ELNSN_7ScaleInE1ELSQ_1EEEEEENS4_6LayoutINS5_IJNSA_ILi2EEESB_SB_EEENS5_IJSB_NSA_ILi0EEESW_EEEEENS5_IJNS4_10UnderscoreESZ_SZ_EEEEENS4_13SM90_TMA_LOADENS4_14ComposedLayoutINS4_7SwizzleILi2ELi4ELi3EEENS4_18smem_ptr_flag_bitsILi16EEENST_INS5_IJNSA_ILi8EEESG_EEENS5_IJSG_SB_EEEEEEEvNS4_8identityES12_S1C_vS1D_EENS_8epilogue10collective6detail29Sm90TmaWarpSpecializedAdapterINS1G_15DefaultEpilogueISI_SJ_SJ_NS1F_6thread17LinearCombinationISI_Li1EffLNS1K_9ScaleType4KindE0ELNS_15FloatRoundStyleE2ESI_EENS1_15EpilogueDefaultEEEEEvvEEEEvNT_6ParamsE --------------------------
	.section	.nv.info._ZN7cutlass13device_kernelINS_4gemm6kernel13GemmUniversalIN4cute5tupleIJiiiiEEENS1_10collective13CollectiveMmaINS1_34MainloopSm90TmaGmmaWarpSpecializedILi2ENS5_IJNS4_1CILi1EEESB_SB_EEENS1_35KernelTmaWarpSpecializedCooperativeEEENS5_IJNSA_ILi256EEESF_NSA_ILi32EEEEEENS_6half_tENS5_IJlSB_lEEESI_SJ_NS4_8TiledMMAINS4_8MMA_AtomIJNS4_4SM904GMMA26MMA_64x256x16_F32F16F16_SSILNSN_5MajorE0ELSP_0ELNSN_7ScaleInE1ELSQ_1EEEEEENS4_6LayoutINS5_IJNSA_ILi2EEESB_SB_EEENS5_IJSB_NSA_ILi0EEESW_EEEEENS5_IJNS4_10UnderscoreESZ_SZ_EEEEENS4_13SM90_TMA_LOADENS4_14ComposedLayoutINS4_7SwizzleILi2ELi4ELi3EEENS4_18smem_ptr_flag_bitsILi16EEENST_INS5_IJNSA_ILi8EEESG_EEENS5_IJSG_SB_EEEEEEEvNS4_8identityES12_S1C_vS1D_EENS_8epilogue10collective6detail29Sm90TmaWarpSpecializedAdapterINS1G_15DefaultEpilogueISI_SJ_SJ_NS1F_6thread17LinearCombinationISI_Li1EffLNS1K_9ScaleType4KindE0ELNS_15FloatRoundStyleE2ESI_EENS1_15EpilogueDefaultEEEEEvvEEEEvNT_6ParamsE,"",@"SHT_CUDA_INFO"
	.sectionflags	@""
	.align	4


	//----- nvinfo : EIATTR_CUDA_API_VERSION
	.align		4
        /*0000*/ 	.byte	0x04, 0x37
        /*0002*/ 	.short	(.L_21 - .L_20)
.L_20:
        /*0004*/ 	.word	0x00000082


	//----- nvinfo : EIATTR_KPARAM_INFO
	.align		4
.L_21:
        /*0008*/ 	.byte	0x04, 0x17
        /*000a*/ 	.short	(.L_23 - .L_22)
.L_22:
        /*000c*/ 	.word	0x00000000
        /*0010*/ 	.short	0x0000
        /*0012*/ 	.short	0x0070
        /*0014*/ 	.byte	0x00, 0xf0, 0x01, 0x10


	//----- nvinfo : EIATTR_SPARSE_MMA_MASK
	.align		4
.L_23:
        /*0018*/ 	.byte	0x03, 0x50
        /*001a*/ 	.short	0x0000


	//----- nvinfo : EIATTR_MAXREG_COUNT
	.align		4
        /*001c*/ 	.byte	0x03, 0x1b
        /*001e*/ 	.short	0x00a8


	//----- nvinfo : EIATTR_NUM_BARRIERS
	.align		4
        /*0020*/ 	.byte	0x02, 0x4c
        /*0022*/ 	.byte	0x01
	.zero		1


	//----- nvinfo : EIATTR_EXTERNS
	.align		4
        /*0024*/ 	.byte	0x04, 0x0f
        /*0026*/ 	.short	(.L_25 - .L_24)


	//   ....[0]....
	.align		4
.L_24:
        /*0028*/ 	.word	index@(__assertfail)


	//----- nvinfo : EIATTR_ANNOTATIONS
	.align		4
.L_25:
        /*002c*/ 	.byte	0x04, 0x55
        /*002e*/ 	.short	(.L_27 - .L_26)


	//   ....[0]....
.L_26:
        /*0030*/ 	.word	0x00000001
        /*0034*/ 	.byte	0x50, 0x06, 0x00, 0x00, 0x01, 0x00, 0x00, 0x00, 0x70, 0x06, 0x00, 0x00, 0x01, 0x00, 0x00, 0x00
        /* <DEDUP_REMOVED lines=377> */
        /*17d4*/ 	.byte	0xc0, 0x6c, 0x01, 0x00


	//----- nvinfo : EIATTR_MERCURY_ISA_VERSION
	.align		4
.L_27:
        /*17d8*/ 	.byte	0x03, 0x5f
        /*17da*/ 	.short	0x0101


	//----- nvinfo : EIATTR_INT_WARP_WIDE_INSTR_OFFSETS
	.align		4
        /*17dc*/ 	.byte	0x04, 0x31
        /*17de*/ 	.short	(.L_29 - .L_28)


	//   ....[0]....
.L_28:
        /*17e0*/ 	.word	0x000004c0


	//   ....[1]....
        /*17e4*/ 	.word	0x000004d0


	//   ....[2]....
        /*17e8*/ 	.word	0x00000560


	//----- nvinfo : EIATTR_COOP_GROUP_MASK_REGIDS
	.align		4
.L_29:
        /*17ec*/ 	.byte	0x04, 0x29
        /*17ee*/ 	.short	(.L_31 - .L_30)


	//   ....[0]....
.L_30:
        /*17f0*/ 	.word	0xffffffff


	//   ....[1]....
        /*17f4*/ 	.word	0xffffffff


	//   ....[2]....
        /*17f8*/ 	.word	0xffffffff


	//   ....[3]....
        /*17fc*/ 	.word	0xffffffff


	//   ....[4]....
        /*1800*/ 	.word	0xffffffff


	//----- nvinfo : EIATTR_COOP_GROUP_INSTR_OFFSETS
	.align		4
.L_31:
        /*1804*/ 	.byte	0x04, 0x28
        /*1806*/ 	.short	(.L_33 - .L_32)


	//   ....[0]....
.L_32:
        /*1808*/ 	.word	0x00000070


	//   ....[1]....
        /*180c*/ 	.word	0x00000080


	//   ....[2]....
        /*1810*/ 	.word	0x000001a0


	//   ....[3]....
        /*1814*/ 	.word	0x00000370


	//   ....[4]....
        /*1818*/ 	.word	0x00001130


	//----- nvinfo : EIATTR_REG_RECONFIG
	.align		4
.L_33:
        /*181c*/ 	.byte	0x01, 0x54
	.zero		2


	//----- nvinfo : EIATTR_SYSCALL_OFFSETS
	.align		4
        /*1820*/ 	.byte	0x04, 0x46
        /*1822*/ 	.short	(.L_35 - .L_34)


	//   ....[0]....
.L_34:
        /*1824*/ 	.word	0x000012e0


	//----- nvinfo : EIATTR_MBARRIER_INSTR_OFFSETS
	.align		4
.L_35:
        /*1828*/ 	.byte	0x04, 0x39
        /*182a*/ 	.short	(.L_37 - .L_36)


	//   ....[0]....
.L_36:
        /*182c*/ 	.word	0x00000320
        /*1830*/ 	.word	0x000000ff
        /*1834*/ 	.word	0x00000000
        /*1838*/ 	.short	0x0100
        /*183a*/ 	.byte	0x08
	.zero		1


	//   ....[1]....
        /*183c*/ 	.word	0x00000330
        /*1840*/ 	.word	0x000000ff
        /*1844*/ 	.word	0x00000010
        /*1848*/ 	.short	0x0100
        /*184a*/ 	.byte	0x08
	.zero		1


	//   ....[2]....
        /*184c*/ 	.word	0x00000340
        /*1850*/ 	.word	0x000000ff
        /*1854*/ 	.word	0x00000008
        /*1858*/ 	.short	0x0100
        /*185a*/ 	.byte	0x08
	.zero		1


	//   ....[3]....
        /*185c*/ 	.word	0x00000350
        /*1860*/ 	.word	0x000000ff
        /*1864*/ 	.word	0x00000018
        /*1868*/ 	.short	0x0100
        /*186a*/ 	.byte	0x08
	.zero		1


	//   ....[4]....
        /*186c*/ 	.word	0x000005e0
        /*1870*/ 	.word	0x000000ff
        /*1874*/ 	.word	0x00000030
        /*1878*/ 	.short	0x0100
        /*187a*/ 	.byte	0x10
	.zero		1


	//   ....[5]....
        /*187c*/ 	.word	0x00000680
        /*1880*/ 	.word	0x000000ff
        /*1884*/ 	.word	0x00000038
        /*1888*/ 	.short	0x0100
        /*188a*/ 	.byte	0x10
	.zero		1


	//   ....[6]....
        /*188c*/ 	.word	0x00001380
        /*1890*/ 	.word	0x00000003
        /*1894*/ 	.word	0x00000000
        /*1898*/ 	.short	0x010a
        /*189a*/ 	.byte	0x3f
	.zero		1


	//   ....[7]....
        /*189c*/ 	.word	0x000013c0
        /*18a0*/ 	.word	0x00000003
        /*18a4*/ 	.word	0x00000000
        /*18a8*/ 	.short	0x010a
        /*18aa*/ 	.byte	0x3f
	.zero		1


	//   ....[8]....
        /*18ac*/ 	.word	0x00002960
        /*18b0*/ 	.word	0x000000ff
        /*18b4*/ 	.word	0x00000000
        /*18b8*/ 	.short	0x010a
        /*18ba*/ 	.byte	0x04
	.zero		1


	//   ....[9]....
        /*18bc*/ 	.word	0x000029a0
        /*18c0*/ 	.word	0x000000ff
        /*18c4*/ 	.word	0x00000000
        /*18c8*/ 	.short	0x010a
        /*18ca*/ 	.byte	0x04
	.zero		1


	//   ....[10]....
        /*18cc*/ 	.word	0x000049e0
        /*18d0*/ 	.word	0x000000ff
        /*18d4*/ 	.word	0x00000000
        /*18d8*/ 	.short	0x0101
        /*18da*/ 	.byte	0x04
	.zero		1


	//   ....[11]....
        /*18dc*/ 	.word	0x00004bd0
        /*18e0*/ 	.word	0x000000ff
        /*18e4*/ 	.word	0x00000000
        /*18e8*/ 	.short	0x0101
        /*18ea*/ 	.byte	0x04
	.zero		1


	//   ....[12]....
        /*18ec*/ 	.word	0x00016870
        /*18f0*/ 	.word	0x0000000a
        /*18f4*/ 	.word	0x00000010
        /*18f8*/ 	.short	0x010a
        /*18fa*/ 	.byte	0x3f
	.zero		1


	//   ....[13]....
        /*18fc*/ 	.word	0x00016c00
        /*1900*/ 	.word	0x00000002
        /*1904*/ 	.word	0x00000038
        /*1908*/ 	.short	0x0101
        /*190a*/ 	.byte	0x3f
	.zero		1


	//   ....[14]....
        /*190c*/ 	.word	0x000173c0
        /*1910*/ 	.word	0x00000005
        /*1914*/ 	.word	0x00000000
        /*1918*/ 	.short	0x010a
        /*191a*/ 	.byte	0x3f
	.zero		1


	//   ....[15]....
        /*191c*/ 	.word	0x00017450
        /*1920*/ 	.word	0x00000003
        /*1924*/ 	.word	0x00000000
        /*1928*/ 	.short	0x010a
        /*192a*/ 	.byte	0x3f
	.zero		1


	//   ....[16]....
        /*192c*/ 	.word	0x000174b0
        /*1930*/ 	.word	0x00000003
        /*1934*/ 	.word	0x00000000
        /*1938*/ 	.short	0x010a
        /*193a*/ 	.byte	0x3f
	.zero		1


	//   ....[17]....
        /*193c*/ 	.word	0x00017510
        /*1940*/ 	.word	0x00000005
        /*1944*/ 	.word	0x00000000
        /*1948*/ 	.short	0x010a
        /*194a*/ 	.byte	0x3f
	.zero		1


	//   ....[18]....
        /*194c*/ 	.word	0x000175e0
        /*1950*/ 	.word	0x0000000a
        /*1954*/ 	.word	0x00000010
        /*1958*/ 	.short	0x010a
        /*195a*/ 	.byte	0x3f
	.zero		1


	//   ....[19]....
        /*195c*/ 	.word	0x000176b0
        /*1960*/ 	.word	0x00000005
        /*1964*/ 	.word	0x00000000
        /*1968*/ 	.short	0x010a
        /*196a*/ 	.byte	0x3f
	.zero		1


	//----- nvinfo : EIATTR_NUM_MBARRIERS
	.align		4
.L_37:
        /*196c*/ 	.byte	0x03, 0x38
        /*196e*/ 	.short	0x0006


	//----- nvinfo : EIATTR_EXIT_INSTR_OFFSETS
	.align		4
        /*1970*/ 	.byte	0x04, 0x1c
        /*1972*/ 	.short	(.L_39 - .L_38)


	//   ....[0]....
.L_38:
        /*1974*/ 	.word	0x000006e0


	//   ....[1]....
        /*1978*/ 	.word	0x00001050


	//   ....[2]....
        /*197c*/ 	.word	0x00015df0


	//   ....[3]....
        /*1980*/ 	.word	0x00016500


	//   ....[4]....
        /*1984*/ 	.word	0x000174a0


	//----- nvinfo : EIATTR_MAX_THREADS
	.align		4
.L_39:
        /*1988*/ 	.byte	0x04, 0x05
        /*198a*/ 	.short	(.L_41 - .L_40)
.L_40:
        /*198c*/ 	.word	0x00000180
        /*1990*/ 	.word	0x00000001
        /*1994*/ 	.word	0x00000001


	//----- nvinfo : EIATTR_CRS_STACK_SIZE
	.align		4
.L_41:
        /*1998*/ 	.byte	0x04, 0x1e
        /*199a*/ 	.short	(.L_43 - .L_42)
.L_42:
        /*199c*/ 	.word	0x00000000


	//----- nvinfo : EIATTR_CBANK_PARAM_SIZE
	.align		4
.L_43:
        /*19a0*/ 	.byte	0x03, 0x19
        /*19a2*/ 	.short	0x0470


	//----- nvinfo : EIATTR_PARAM_CBANK
	.align		4
        /*19a4*/ 	.byte	0x04, 0x0a
        /*19a6*/ 	.short	(.L_45 - .L_44)
	.align		4
.L_44:
        /*19a8*/ 	.word	index@(.nv.constant0._ZN7cutlass13device_kernelINS_4gemm6kernel13GemmUniversalIN4cute5tupleIJiiiiEEENS1_10collective13CollectiveMmaINS1_34MainloopSm90TmaGmmaWarpSpecializedILi2ENS5_IJNS4_1CILi1EEESB_SB_EEENS1_35KernelTmaWarpSpecializedCooperativeEEENS5_IJNSA_ILi256EEESF_NSA_ILi32EEEEEENS_6half_tENS5_IJlSB_lEEESI_SJ_NS4_8TiledMMAINS4_8MMA_AtomIJNS4_4SM904GMMA26MMA_64x256x16_F32F16F16_SSILNSN_5MajorE0ELSP_0ELNSN_7ScaleInE1ELSQ_1EEEEEENS4_6LayoutINS5_IJNSA_ILi2EEESB_SB_EEENS5_IJSB_NSA_ILi0EEESW_EEEEENS5_IJNS4_10UnderscoreESZ_SZ_EEEEENS4_13SM90_TMA_LOADENS4_14ComposedLayoutINS4_7SwizzleILi2ELi4ELi3EEENS4_18smem_ptr_flag_bitsILi16EEENST_INS5_IJNSA_ILi8EEESG_EEENS5_IJSG_SB_EEEEEEEvNS4_8identityES12_S1C_vS1D_EENS_8epilogue10collective6detail29Sm90TmaWarpSpecializedAdapterINS1G_15DefaultEpilogueISI_SJ_SJ_NS1F_6thread17LinearCombinationISI_Li1EffLNS1K_9ScaleType4KindE0ELNS_15FloatRoundStyleE2ESI_EENS1_15EpilogueDefaultEEEEEvvEEEEvNT_6ParamsE)
        /*19ac*/ 	.short	0x0210
        /*19ae*/ 	.short	0x0470


	//----- nvinfo : EIATTR_SW_WAR
	.align		4
.L_45:
        /*19b0*/ 	.byte	0x04, 0x36
        /*19b2*/ 	.short	(.L_47 - .L_46)
.L_46:
        /*19b4*/ 	.word	0x00000008
.L_47:


//--------------------- .nv.callgraph             --------------------------
	.section	.nv.callgraph,"",@"SHT_CUDA_CALLGRAPH"
	.align	4
	.sectionentsize	8
	.align		4
        /*0000*/ 	.word	0x00000000
	.align		4
        /*0004*/ 	.word	0xffffffff
	.align		4
        /*0008*/ 	.word	index@(_ZN7cutlass13device_kernelINS_4gemm6kernel13GemmUniversalIN4cute5tupleIJiiiiEEENS1_10collective13CollectiveMmaINS1_34MainloopSm90TmaGmmaWarpSpecializedILi2ENS5_IJNS4_1CILi1EEESB_SB_EEENS1_35KernelTmaWarpSpecializedCooperativeEEENS5_IJNSA_ILi256EEESF_NSA_ILi32EEEEEENS_6half_tENS5_IJlSB_lEEESI_SJ_NS4_8TiledMMAINS4_8MMA_AtomIJNS4_4SM904GMMA26MMA_64x256x16_F32F16F16_SSILNSN_5MajorE0ELSP_0ELNSN_7ScaleInE1ELSQ_1EEEEEENS4_6LayoutINS5_IJNSA_ILi2EEESB_SB_EEENS5_IJSB_NSA_ILi0EEESW_EEEEENS5_IJNS4_10UnderscoreESZ_SZ_EEEEENS4_13SM90_TMA_LOADENS4_14ComposedLayoutINS4_7SwizzleILi2ELi4ELi3EEENS4_18smem_ptr_flag_bitsILi16EEENST_INS5_IJNSA_ILi8EEESG_EEENS5_IJSG_SB_EEEEEEEvNS4_8identityES12_S1C_vS1D_EENS_8epilogue10collective6detail29Sm90TmaWarpSpecializedAdapterINS1G_15DefaultEpilogueISI_SJ_SJ_NS1F_6thread17LinearCombinationISI_Li1EffLNS1K_9ScaleType4KindE0ELNS_15FloatRoundStyleE2ESI_EENS1_15EpilogueDefaultEEEEEvvEEEEvNT_6ParamsE)
	.align		4
        /*000c*/ 	.word	index@(__assertfail)
	.align		4
        /*0010*/ 	.word	0x00000000
	.align		4
        /*0014*/ 	.word	0xfffffffe
	.align		4
        /*0018*/ 	.word	0x00000000
	.align		4
        /*001c*/ 	.word	0xfffffffd
	.align		4
        /*0020*/ 	.word	0x00000000
	.align		4
        /*0024*/ 	.word	0xfffffffc


//--------------------- .nv.constant4             --------------------------
	.section	.nv.constant4,"a",@progbits
	.align	8
	.align		8
.nv.constant4:
        /*0000*/ 	.dword	__assertfail
	.align		8
        /*0008*/ 	.dword	__unnamed_1
	.align		8
        /*0010*/ 	.dword	_ZN40_INTERNAL_6d40218c_4_k_cu_7bdd436b_176554cuda3std3__45__cpo5beginE
	.align		8
        /*0018*/ 	.dword	_ZN40_INTERNAL_6d40218c_4_k_cu_7bdd436b_176554cuda3std3__45__cpo3endE
	.align		8
        /*0020*/ 	.dword	_ZN40_INTERNAL_6d40218c_4_k_cu_7bdd436b_176554cuda3std3__45__cpo6cbeginE
	.align		8
        /*0028*/ 	.dword	_ZN40_INTERNAL_6d40218c_4_k_cu_7bdd436b_176554cuda3std3__45__cpo4cendE
	.align		8
        /*0030*/ 	.dword	_ZN40_INTERNAL_6d40218c_4_k_cu_7bdd436b_176554cuda3std3__442_GLOBAL__N__6d40218c_4_k_cu_7bdd436b_176556ignoreE
	.align		8
        /*0038*/ 	.dword	_ZN40_INTERNAL_6d40218c_4_k_cu_7bdd436b_176554cuda3std3__419piecewise_constructE
	.align		8
        /*0040*/ 	.dword	_ZN40_INTERNAL_6d40218c_4_k_cu_7bdd436b_176554cuda3std3__48in_placeE
	.align		8
        /*0048*/ 	.dword	_ZN40_INTERNAL_6d40218c_4_k_cu_7bdd436b_176554cuda3std6ranges3__45__cpo4swapE
	.align		8
        /*0050*/ 	.dword	_ZN40_INTERNAL_6d40218c_4_k_cu_7bdd436b_176554cuda3std6ranges3__45__cpo9iter_moveE
	.align		8
        /*0058*/ 	.dword	_ZN40_INTERNAL_6d40218c_4_k_cu_7bdd436b_176554cute7productE
	.align		8
        /*0060*/ 	.dword	_ZN40_INTERNAL_6d40218c_4_k_cu_7bdd436b_176554cute1_E
	.align		8
        /*0068*/ 	.dword	$str$22
	.align		8
        /*0070*/ 	.dword	$str$23


//--------------------- .text._ZN7cutlass13device_kernelINS_4gemm6kernel13GemmUniversalIN4cute5tupleIJiiiiEEENS1_10collective13CollectiveMmaINS1_34MainloopSm90TmaGmmaWarpSpecializedILi2ENS5_IJNS4_1CILi1EEESB_SB_EEENS1_35KernelTmaWarpSpecializedCooperativeEEENS5_IJNSA_ILi256EEESF_NSA_ILi32EEEEEENS_6half_tENS5_IJlSB_lEEESI_SJ_NS4_8TiledMMAINS4_8MMA_AtomIJNS4_4SM904GMMA26MMA_64x256x16_F32F16F16_SSILNSN_5MajorE0ELSP_0ELNSN_7ScaleInE1ELSQ_1EEEEEENS4_6LayoutINS5_IJNSA_ILi2EEESB_SB_EEENS5_IJSB_NSA_ILi0EEESW_EEEEENS5_IJNS4_10UnderscoreESZ_SZ_EEEEENS4_13SM90_TMA_LOADENS4_14ComposedLayoutINS4_7SwizzleILi2ELi4ELi3EEENS4_18smem_ptr_flag_bitsILi16EEENST_INS5_IJNSA_ILi8EEESG_EEENS5_IJSG_SB_EEEEEEEvNS4_8identityES12_S1C_vS1D_EENS_8epilogue10collective6detail29Sm90TmaWarpSpecializedAdapterINS1G_15DefaultEpilogueISI_SJ_SJ_NS1F_6thread17LinearCombinationISI_Li1EffLNS1K_9ScaleType4KindE0ELNS_15FloatRoundStyleE2ESI_EENS1_15EpilogueDefaultEEEEEvvEEEEvNT_6ParamsE --------------------------
	.section	.text._ZN7cutlass13device_kernelINS_4gemm6kernel13GemmUniversalIN4cute5tupleIJiiiiEEENS1_10collective13CollectiveMmaINS1_34MainloopSm90TmaGmmaWarpSpecializedILi2ENS5_IJNS4_1CILi1EEESB_SB_EEENS1_35KernelTmaWarpSpecializedCooperativeEEENS5_IJNSA_ILi256EEESF_NSA_ILi32EEEEEENS_6half_tENS5_IJlSB_lEEESI_SJ_NS4_8TiledMMAINS4_8MMA_AtomIJNS4_4SM904GMMA26MMA_64x256x16_F32F16F16_SSILNSN_5MajorE0ELSP_0ELNSN_7ScaleInE1ELSQ_1EEEEEENS4_6LayoutINS5_IJNSA_ILi2EEESB_SB_EEENS5_IJSB_NSA_ILi0EEESW_EEEEENS5_IJNS4_10UnderscoreESZ_SZ_EEEEENS4_13SM90_TMA_LOADENS4_14ComposedLayoutINS4_7SwizzleILi2ELi4ELi3EEENS4_18smem_ptr_flag_bitsILi16EEENST_INS5_IJNSA_ILi8EEESG_EEENS5_IJSG_SB_EEEEEEEvNS4_8identityES12_S1C_vS1D_EENS_8epilogue10collective6detail29Sm90TmaWarpSpecializedAdapterINS1G_15DefaultEpilogueISI_SJ_SJ_NS1F_6thread17LinearCombinationISI_Li1EffLNS1K_9ScaleType4KindE0ELNS_15FloatRoundStyleE2ESI_EENS1_15EpilogueDefaultEEEEEvvEEEEvNT_6ParamsE,"ax",@progbits
	.align	128
.text._ZN7cutlass13device_kernelINS_4gemm6kernel13GemmUniversalIN4cute5tupleIJiiiiEEENS1_10collective13CollectiveMmaINS1_34MainloopSm90TmaGmmaWarpSpecializedILi2ENS5_IJNS4_1CILi1EEESB_SB_EEENS1_35KernelTmaWarpSpecializedCooperativeEEENS5_IJNSA_ILi256EEESF_NSA_ILi32EEEEEENS_6half_tENS5_IJlSB_lEEESI_SJ_NS4_8TiledMMAINS4_8MMA_AtomIJNS4_4SM904GMMA26MMA_64x256x16_F32F16F16_SSILNSN_5MajorE0ELSP_0ELNSN_7ScaleInE1ELSQ_1EEEEEENS4_6LayoutINS5_IJNSA_ILi2EEESB_SB_EEENS5_IJSB_NSA_ILi0EEESW_EEEEENS5_IJNS4_10UnderscoreESZ_SZ_EEEEENS4_13SM90_TMA_LOADENS4_14ComposedLayoutINS4_7SwizzleILi2ELi4ELi3EEENS4_18smem_ptr_flag_bitsILi16EEENST_INS5_IJNSA_ILi8EEESG_EEENS5_IJSG_SB_EEEEEEEvNS4_8identityES12_S1C_vS1D_EENS_8epilogue10collective6detail29Sm90TmaWarpSpecializedAdapterINS1G_15DefaultEpilogueISI_SJ_SJ_NS1F_6thread17LinearCombinationISI_Li1EffLNS1K_9ScaleType4KindE0ELNS_15FloatRoundStyleE2ESI_EENS1_15EpilogueDefaultEEEEEvvEEEEvNT_6ParamsE:
        .type           _ZN7cutlass13device_kernelINS_4gemm6kernel13GemmUniversalIN4cute5tupleIJiiiiEEENS1_10collective13CollectiveMmaINS1_34MainloopSm90TmaGmmaWarpSpecializedILi2ENS5_IJNS4_1CILi1EEESB_SB_EEENS1_35KernelTmaWarpSpecializedCooperativeEEENS5_IJNSA_ILi256EEESF_NSA_ILi32EEEEEENS_6half_tENS5_IJlSB_lEEESI_SJ_NS4_8TiledMMAINS4_8MMA_AtomIJNS4_4SM904GMMA26MMA_64x256x16_F32F16F16_SSILNSN_5MajorE0ELSP_0ELNSN_7ScaleInE1ELSQ_1EEEEEENS4_6LayoutINS5_IJNSA_ILi2EEESB_SB_EEENS5_IJSB_NSA_ILi0EEESW_EEEEENS5_IJNS4_10UnderscoreESZ_SZ_EEEEENS4_13SM90_TMA_LOADENS4_14ComposedLayoutINS4_7SwizzleILi2ELi4ELi3EEENS4_18smem_ptr_flag_bitsILi16EEENST_INS5_IJNSA_ILi8EEESG_EEENS5_IJSG_SB_EEEEEEEvNS4_8identityES12_S1C_vS1D_EENS_8epilogue10collective6detail29Sm90TmaWarpSpecializedAdapterINS1G_15DefaultEpilogueISI_SJ_SJ_NS1F_6thread17LinearCombinationISI_Li1EffLNS1K_9ScaleType4KindE0ELNS_15FloatRoundStyleE2ESI_EENS1_15EpilogueDefaultEEEEEvvEEEEvNT_6ParamsE,@function
        .size           _ZN7cutlass13device_kernelINS_4gemm6kernel13GemmUniversalIN4cute5tupleIJiiiiEEENS1_10collective13CollectiveMmaINS1_34MainloopSm90TmaGmmaWarpSpecializedILi2ENS5_IJNS4_1CILi1EEESB_SB_EEENS1_35KernelTmaWarpSpecializedCooperativeEEENS5_IJNSA_ILi256EEESF_NSA_ILi32EEEEEENS_6half_tENS5_IJlSB_lEEESI_SJ_NS4_8TiledMMAINS4_8MMA_AtomIJNS4_4SM904GMMA26MMA_64x256x16_F32F16F16_SSILNSN_5MajorE0ELSP_0ELNSN_7ScaleInE1ELSQ_1EEEEEENS4_6LayoutINS5_IJNSA_ILi2EEESB_SB_EEENS5_IJSB_NSA_ILi0EEESW_EEEEENS5_IJNS4_10UnderscoreESZ_SZ_EEEEENS4_13SM90_TMA_LOADENS4_14ComposedLayoutINS4_7SwizzleILi2ELi4ELi3EEENS4_18smem_ptr_flag_bitsILi16EEENST_INS5_IJNSA_ILi8EEESG_EEENS5_IJSG_SB_EEEEEEEvNS4_8identityES12_S1C_vS1D_EENS_8epilogue10collective6detail29Sm90TmaWarpSpecializedAdapterINS1G_15DefaultEpilogueISI_SJ_SJ_NS1F_6thread17LinearCombinationISI_Li1EffLNS1K_9ScaleType4KindE0ELNS_15FloatRoundStyleE2ESI_EENS1_15EpilogueDefaultEEEEEvvEEEEvNT_6ParamsE,(.L_x_572 - _ZN7cutlass13device_kernelINS_4gemm6kernel13GemmUniversalIN4cute5tupleIJiiiiEEENS1_10collective13CollectiveMmaINS1_34MainloopSm90TmaGmmaWarpSpecializedILi2ENS5_IJNS4_1CILi1EEESB_SB_EEENS1_35KernelTmaWarpSpecializedCooperativeEEENS5_IJNSA_ILi256EEESF_NSA_ILi32EEEEEENS_6half_tENS5_IJlSB_lEEESI_SJ_NS4_8TiledMMAINS4_8MMA_AtomIJNS4_4SM904GMMA26MMA_64x256x16_F32F16F16_SSILNSN_5MajorE0ELSP_0ELNSN_7ScaleInE1ELSQ_1EEEEEENS4_6LayoutINS5_IJNSA_ILi2EEESB_SB_EEENS5_IJSB_NSA_ILi0EEESW_EEEEENS5_IJNS4_10UnderscoreESZ_SZ_EEEEENS4_13SM90_TMA_LOADENS4_14ComposedLayoutINS4_7SwizzleILi2ELi4ELi3EEENS4_18smem_ptr_flag_bitsILi16EEENST_INS5_IJNSA_ILi8EEESG_EEENS5_IJSG_SB_EEEEEEEvNS4_8identityES12_S1C_vS1D_EENS_8epilogue10collective6detail29Sm90TmaWarpSpecializedAdapterINS1G_15DefaultEpilogueISI_SJ_SJ_NS1F_6thread17LinearCombinationISI_Li1EffLNS1K_9ScaleType4KindE0ELNS_15FloatRoundStyleE2ESI_EENS1_15EpilogueDefaultEEEEEvvEEEEvNT_6ParamsE)
        .other          _ZN7cutlass13device_kernelINS_4gemm6kernel13GemmUniversalIN4cute5tupleIJiiiiEEENS1_10collective13CollectiveMmaINS1_34MainloopSm90TmaGmmaWarpSpecializedILi2ENS5_IJNS4_1CILi1EEESB_SB_EEENS1_35KernelTmaWarpSpecializedCooperativeEEENS5_IJNSA_ILi256EEESF_NSA_ILi32EEEEEENS_6half_tENS5_IJlSB_lEEESI_SJ_NS4_8TiledMMAINS4_8MMA_AtomIJNS4_4SM904GMMA26MMA_64x256x16_F32F16F16_SSILNSN_5MajorE0ELSP_0ELNSN_7ScaleInE1ELSQ_1EEEEEENS4_6LayoutINS5_IJNSA_ILi2EEESB_SB_EEENS5_IJSB_NSA_ILi0EEESW_EEEEENS5_IJNS4_10UnderscoreESZ_SZ_EEEEENS4_13SM90_TMA_LOADENS4_14ComposedLayoutINS4_7SwizzleILi2ELi4ELi3EEENS4_18smem_ptr_flag_bitsILi16EEENST_INS5_IJNSA_ILi8EEESG_EEENS5_IJSG_SB_EEEEEEEvNS4_8identityES12_S1C_vS1D_EENS_8epilogue10collective6detail29Sm90TmaWarpSpecializedAdapterINS1G_15DefaultEpilogueISI_SJ_SJ_NS1F_6thread17LinearCombinationISI_Li1EffLNS1K_9ScaleType4KindE0ELNS_15FloatRoundStyleE2ESI_EENS1_15EpilogueDefaultEEEEEvvEEEEvNT_6ParamsE,@"STO_CUDA_ENTRY STV_DEFAULT"
_ZN7cutlass13device_kernelINS_4gemm6kernel13GemmUniversalIN4cute5tupleIJiiiiEEENS1_10collective13CollectiveMmaINS1_34MainloopSm90TmaGmmaWarpSpecializedILi2ENS5_IJNS4_1CILi1EEESB_SB_EEENS1_35KernelTmaWarpSpecializedCooperativeEEENS5_IJNSA_ILi256EEESF_NSA_ILi32EEEEEENS_6half_tENS5_IJlSB_lEEESI_SJ_NS4_8TiledMMAINS4_8MMA_AtomIJNS4_4SM904GMMA26MMA_64x256x16_F32F16F16_SSILNSN_5MajorE0ELSP_0ELNSN_7ScaleInE1ELSQ_1EEEEEENS4_6LayoutINS5_IJNSA_ILi2EEESB_SB_EEENS5_IJSB_NSA_ILi0EEESW_EEEEENS5_IJNS4_10UnderscoreESZ_SZ_EEEEENS4_13SM90_TMA_LOADENS4_14ComposedLayoutINS4_7SwizzleILi2ELi4ELi3EEENS4_18smem_ptr_flag_bitsILi16EEENST_INS5_IJNSA_ILi8EEESG_EEENS5_IJSG_SB_EEEEEEEvNS4_8identityES12_S1C_vS1D_EENS_8epilogue10collective6detail29Sm90TmaWarpSpecializedAdapterINS1G_15DefaultEpilogueISI_SJ_SJ_NS1F_6thread17LinearCombinationISI_Li1EffLNS1K_9ScaleType4KindE0ELNS_15FloatRoundStyleE2ESI_EENS1_15EpilogueDefaultEEEEEvvEEEEvNT_6ParamsE:
[----:B------:R-:W0:Y:S02]  /*0000*/  LDC R1, c[0x0][0x28] ;  /* 0x00000a00ff017b82 */ /* 0x000e240000000800 */
[----:B0-----:R-:W-:Y:S01]  /*0010*/  VIADD R1, R1, 0xfffffb40 ;  /* 0xfffffb4001017836 */ /* 0x001fe20000000000 */
[----:B------:R-:W0:Y:S01]  /*0020*/  S2R R2, SR_TID.X ;  /* 0x0000000000027919 */ /* 0x000e220000002100 */
[----:B------:R-:W-:Y:S01]  /*0030*/  ELECT P0, URZ, PT ;  /* 0x00000000003f782f */ /* 0x000fe20003800000 */
[----:B------:R-:W-:Y:S01]  /*0040*/  BSSY B0, `(.L_x_0) ;  /* 0x0000015000007945 */ /* 0x000fe20003800000 */
[--C-:B0-----:R-:W-:Y:S02]  /*0050*/  SHF.R.U32.HI R0, RZ, 0x5, R2.reuse ;  /* 0x00000005ff007819 */ /* 0x101fe40000011602 */
[----:B------:R-:W-:-:S03]  /*0060*/  SHF.R.U32.HI R160, RZ, 0x7, R2 ;  /* 0x00000007ffa07819 */ /* 0x000fc60000011602 */
[----:B------:R-:W0:Y:S04]  /*0070*/  SHFL.IDX PT, R3, R0, RZ, 0x1f ;  /* 0x00001fff00037589 */ /* 0x000e2800000e0000 */
[----:B------:R-:W1:Y:S01]  /*0080*/  SHFL.IDX PT, R2, R160, RZ, 0x1f ;  /* 0x00001fffa0027589 */ /* 0x000e6200000e0000 */
[----:B0-----:R-:W-:Y:S02]  /*0090*/  R2UR UR10, R3 ;  /* 0x00000000030a72ca */ /* 0x001fe400000e0000 */
[----:B-1----:R-:W-:-:S11]  /*00a0*/  R2UR UR5, R2 ;  /* 0x00000000020572ca */ /* 0x002fd600000e0000 */
[----:B------:R-:W-:Y:S02]  /*00b0*/  USHF.R.S32.HI UR4, URZ, 0x1f, UR10 ;  /* 0x0000001f3f047899 */ /* 0x000fe4000801140a */
[----:B------:R-:W-:Y:S02]  /*00c0*/  ISETP.NE.OR P0, PT, RZ, UR10, !P0 ;  /* 0x0000000aff007c0c */ /* 0x000fe4000c705670 */
[----:B------:R-:W-:-:S04]  /*00d0*/  ULEA.HI UR4, UR4, UR10, URZ, 0x2 ;  /* 0x0000000a04047291 */ /* 0x000fc8000f8f103f */
[----:B------:R-:W-:-:S04]  /*00e0*/  ULOP3.LUT UR4, UR4, 0xfffffffc, URZ, 0xc0, !UPT ;  /* 0xfffffffc04047892 */ /* 0x000fc8000f8ec03f */
[----:B------:R-:W-:-:S03]  /*00f0*/  UIADD3 UR10, UR10, -UR4, URZ ;  /* 0x800000040a0a7290 */ /* 0x000fc6000fffe03f */
[----:B------:R-:W-:Y:S09]  /*0100*/  @P0 BRA `(.L_x_1) ;  /* 0x0000000000200947 */ /* 0x000ff20003800000 */
[----:B------:R-:W-:Y:S02]  /*0110*/  ULDC.64 UR6, c[0x0][0x198] ;  /* 0x0000660000067ab9 */ /* 0x000fe40000000a00 */
[----:B------:R-:W-:Y:S02]  /*0120*/  UIADD3 UR8, UP0, UR6, 0xf0, URZ ;  /* 0x000000f006087890 */ /* 0x000fe4000ff1e03f */
[----:B------:R-:W-:Y:S02]  /*0130*/  UIADD3 UR6, UP1, UR6, 0x1f0, URZ ;  /* 0x000001f006067890 */ /* 0x000fe4000ff3e03f */
[----:B------:R-:W-:Y:S02]  /*0140*/  UIADD3.X UR9, URZ, UR7, URZ, UP0, !UPT ;  /* 0x000000073f097290 */ /* 0x000fe400087fe43f */
[----:B------:R-:W-:-:S07]  /*0150*/  UIADD3.X UR7, URZ, UR7, URZ, UP1, !UPT ;  /* 0x000000073f077290 */ /* 0x000fce0008ffe43f */
[----:B------:R0:W-:Y:S02]  /*0160*/  UTMACCTL.PF [UR8] ;  /* 0x00000000080079b9 */ /* 0x0001e40008040000 */
[----:B------:R0:W-:Y:S02]  /*0170*/  UTMACCTL.PF [UR6] ;  /* 0x00000000060079b9 */ /* 0x0001e40008040000 */
[----:B0-----:R-:W-:Y:S01]  /*0180*/  NOP ;  /* 0x0000000000007918 */ /* 0x001fe20000000000 */
.L_x_1:
[----:B------:R-:W-:Y:S05]  /*0190*/  BSYNC B0 ;  /* 0x0000000000007941 */ /* 0x000fea0003800000 */
.L_x_0:
[----:B------:R-:W0:Y:S01]  /*01a0*/  SHFL.IDX PT, R2, R0, RZ, 0x1f ;  /* 0x00001fff00027589 */ /* 0x000e2200000e0000 */
[----:B------:R-:W-:Y:S01]  /*01b0*/  UISETP.NE.AND UP0, UPT, UR10, 0x3, UPT ;  /* 0x000000030a00788c */ /* 0x000fe2000bf05270 */
[----:B------:R-:W-:Y:S01]  /*01c0*/  ISETP.NE.AND P1, PT, RZ, UR5, PT ;  /* 0x00000005ff007c0c */ /* 0x000fe2000bf25270 */
[----:B------:R-:W-:Y:S02]  /*01d0*/  UIADD3 UR18, UR5, -0x1, URZ ;  /* 0xffffffff05127890 */ /* 0x000fe4000fffe03f */
[----:B------:R-:W-:Y:S02]  /*01e0*/  UISETP.EQ.OR UP0, UPT, UR10, URZ, !UP0 ;  /* 0x0000003f0a00728c */ /* 0x000fe4000c702670 */
[----:B------:R-:W-:Y:S02]  /*01f0*/  UISETP.GE.U32.AND UP1, UPT, UR18, 0x2, UPT ;  /* 0x000000021200788c */ /* 0x000fe4000bf26070 */
[----:B------:R-:W-:-:S04]  /*0200*/  UISETP.EQ.AND UP0, UPT, UR5, URZ, UP0 ;  /* 0x0000003f0500728c */ /* 0x000fc80008702270 */
[----:B------:R-:W-:-:S04]  /*0210*/  USEL UR40, URZ, 0x1, !UP0 ;  /* 0x000000013f287887 */ /* 0x000fc8000c000000 */
[----:B------:R-:W-:Y:S01]  /*0220*/  USEL UR40, UR40, 0x2, UP1 ;  /* 0x0000000228287887 */ /* 0x000fe20008800000 */
[----:B0-----:R-:W-:-:S13]  /*0230*/  ISETP.NE.AND P0, PT, R2, RZ, PT ;  /* 0x000000ff0200720c */ /* 0x001fda0003f05270 */
[----:B------:R-:W-:Y:S05]  /*0240*/  @P0 BRA `(.L_x_2) ;  /* 0x0000000000480947 */ /* 0x000fea0003800000 */
[----:B------:R-:W0:Y:S01]  /*0250*/  S2UR UR8, SR_CgaCtaId ;  /* 0x00000000000879c3 */ /* 0x000e220000008800 */
[----:B------:R-:W-:Y:S01]  /*0260*/  UMOV UR4, 0x400 ;  /* 0x0000040000047882 */ /* 0x000fe20000000000 */
[----:B------:R-:W-:Y:S01]  /*0270*/  UMOV UR5, 0x1 ;  /* 0x0000000100057882 */ /* 0x000fe20000000000 */
[----:B------:R-:W-:Y:S01]  /*0280*/  UMOV UR6, 0x100 ;  /* 0x0000010000067882 */ /* 0x000fe20000000000 */
[----:B------:R-:W-:Y:S01]  /*0290*/  ELECT P0, URZ, PT ;  /* 0x00000000003f782f */ /* 0x000fe20003800000 */
[----:B------:R-:W-:-:S04]  /*02a0*/  UIADD3 UR6, -UR6, 0x100000, URZ ;  /* 0x0010000006067890 */ /* 0x000fc8000fffe13f */
[----:B------:R-:W-:Y:S02]  /*02b0*/  USHF.L.U32 UR7, UR6, 0xb, URZ ;  /* 0x0000000b06077899 */ /* 0x000fe4000800063f */
[----:B------:R-:W-:Y:S02]  /*02c0*/  USHF.L.U32 UR6, UR6, 0x1, URZ ;  /* 0x0000000106067899 */ /* 0x000fe4000800063f */
[----:B0-----:R-:W-:Y:S02]  /*02d0*/  ULEA UR8, UR8, UR4, 0x18 ;  /* 0x0000000408087291 */ /* 0x001fe4000f8ec03f */
[----:B------:R-:W-:-:S04]  /*02e0*/  UIADD3 UR4, -UR5, 0x100000, URZ ;  /* 0x0010000005047890 */ /* 0x000fc8000fffe13f */
[----:B------:R-:W-:Y:S02]  /*02f0*/  USHF.L.U32 UR5, UR4, 0xb, URZ ;  /* 0x0000000b04057899 */ /* 0x000fe4000800063f */
[----:B------:R-:W-:Y:S01]  /*0300*/  USHF.L.U32 UR4, UR4, 0x1, URZ ;  /* 0x0000000104047899 */ /* 0x000fe2000800063f */
[----:B------:R-:W0:Y:S11]  /*0310*/  FENCE.VIEW.ASYNC.S ;  /* 0x00000000000073c6 */ /* 0x000e360000000000 */
[----:B0-----:R0:W1:Y:S01]  /*0320*/  SYNCS.EXCH.64 URZ, [UR8], UR4 ;  /* 0x00000004083f75b2 */ /* 0x0010620008000100 */
[----:B------:R0:W2:Y:S01]  /*0330*/  SYNCS.EXCH.64 URZ, [UR8+0x10], UR6 ;  /* 0x00001006083f75b2 */ /* 0x0000a20008000100 */
[----:B------:R0:W3:Y:S01]  /*0340*/  SYNCS.EXCH.64 URZ, [UR8+0x8], UR4 ;  /* 0x00000804083f75b2 */ /* 0x0000e20008000100 */
[----:B------:R0:W4:Y:S01]  /*0350*/  SYNCS.EXCH.64 URZ, [UR8+0x18], UR6 ;  /* 0x00001806083f75b2 */ /* 0x0001220008000100 */
[----:B------:R-:W-:Y:S01]  /*0360*/  NOP ;  /* 0x0000000000007918 */ /* 0x000fe20000000000 */
.L_x_2:
[----:B------:R-:W5:Y:S01]  /*0370*/  SHFL.IDX PT, R0, R0, RZ, 0x1f ;  /* 0x00001fff00007589 */ /* 0x000f6200000e0000 */
[----:B------:R-:W-:Y:S01]  /*0380*/  ELECT P0, URZ, PT ;  /* 0x00000000003f782f */ /* 0x000fe20003800000 */
[----:B------:R-:W1:Y:S01]  /*0390*/  S2UR UR17, SR_CTAID.Y ;  /* 0x00000000001179c3 */ /* 0x000e620000002600 */
[----:B0-----:R-:W-:Y:S01]  /*03a0*/  ULDC UR5, c[0x0][0x65c] ;  /* 0x0001970000057ab9 */ /* 0x001fe20000000800 */
[----:B------:R-:W-:Y:S01]  /*03b0*/  UMOV UR12, 0x20 ;  /* 0x00000020000c7882 */ /* 0x000fe20000000000 */
[----:B------:R-:W-:Y:S01]  /*03c0*/  UISETP.NE.AND UP2, UPT, UR5, 0x1, UPT ;  /* 0x000000010500788c */ /* 0x000fe2000bf45270 */
[----:B------:R-:W-:Y:S01]  /*03d0*/  NOP ;  /* 0x0000000000007918 */ /* 0x000fe20000000000 */
[----:B------:R-:W-:Y:S02]  /*03e0*/  NOP ;  /* 0x0000000000007918 */ /* 0x000fe40000000000 */
[----:B------:R-:W-:Y:S01]  /*03f0*/  UP2UR UR45, UPR, URZ, 0x4 ;  /* 0x000000043f2d7883 */ /* 0x000fe20008000000 */
[----:B------:R-:W0:Y:S01]  /*0400*/  S2UR UR4, SR_CTAID.X ;  /* 0x00000000000479c3 */ /* 0x000e220000002500 */
[----:B------:R-:W-:-:S02]  /*0410*/  PLOP3.LUT P2, PT, PT, PT, UP2, 0x80, 0x0 ;  /* 0x000000000000781c */ /* 0x000fc40003f4f028 */
[----:B------:R-:W-:Y:S02]  /*0420*/  PLOP3.LUT P4, PT, PT, PT, UP2, 0x80, 0x0 ;  /* 0x000000000000781c */ /* 0x000fe40003f8f028 */
[----:B------:R-:W-:Y:S01]  /*0430*/  PLOP3.LUT P3, PT, PT, PT, UP2, 0x80, 0x0 ;  /* 0x000000000000781c */ /* 0x000fe20003f6f028 */
[----:B------:R-:W-:Y:S01]  /*0440*/  @UP2 ULDC UR14, c[0x0][0x10] ;  /* 0x00000400000e2ab9 */ /* 0x000fe20000000800 */
[----:B------:R-:W-:Y:S01]  /*0450*/  @UP2 UMOV UR9, URZ ;  /* 0x0000003f00092c82 */ /* 0x000fe20008000000 */
[----:B------:R-:W-:Y:S01]  /*0460*/  @!UP2 ULDC UR11, c[0x0][0xc] ;  /* 0x00000300000baab9 */ /* 0x000fe20000000800 */
[----:B-----5:R-:W-:Y:S01]  /*0470*/  ISETP.NE.OR P0, PT, R0, RZ, !P0 ;  /* 0x000000ff0000720c */ /* 0x020fe20004705670 */
[----:B-1----:R-:W-:Y:S02]  /*0480*/  @UP2 UMOV UR7, UR17 ;  /* 0x0000001100072c82 */ /* 0x002fe40008000000 */
[----:B------:R-:W-:Y:S01]  /*0490*/  @UP2 UMOV UR8, UR7 ;  /* 0x0000000700082c82 */ /* 0x000fe20008000000 */
[----:B------:R-:W-:Y:S01]  /*04a0*/  @!UP2 UMOV UR7, UR17 ;  /* 0x000000110007ac82 */ /* 0x000fe20008000000 */
[----:B0-----:R-:W-:-:S08]  /*04b0*/  @UP2 UIMAD.WIDE.U32 UR14, UR4, UR14, UR8 ;  /* 0x0000000e040e22a5 */ /* 0x001fd0000f8e0008 */
[----:B------:R-:W-:Y:S01]  /*04c0*/  VOTEU.ALL UP0, P0 ;  /* 0x00000000003f7886 */ /* 0x000fe20000000000 */
[----:B------:R-:W-:Y:S01]  /*04d0*/  VOTEU.ALL UP1, P0 ;  /* 0x00000000003f7886 */ /* 0x000fe20000020000 */
[----:B------:R-:W-:-:S03]  /*04e0*/  IMAD.U32 R2, RZ, RZ, UR14 ;  /* 0x0000000eff027e24 */ /* 0x000fc6000f8e00ff */
[----:B------:R-:W0:Y:S01]  /*04f0*/  @!UP0 S2UR UR6, SR_CgaCtaId ;  /* 0x00000000000689c3 */ /* 0x000e220000008800 */
[----:B------:R-:W-:Y:S01]  /*0500*/  @!UP0 UMOV UR5, 0x400 ;  /* 0x0000040000058882 */ /* 0x000fe20000000000 */
[----:B------:R-:W-:-:S04]  /*0510*/  @!UP0 UIADD3 UR12, -UR12, 0x100000, URZ ;  /* 0x001000000c0c8890 */ /* 0x000fc8000fffe13f */
[----:B------:R-:W-:Y:S02]  /*0520*/  @!UP0 USHF.L.U32 UR13, UR12, 0xb, URZ ;  /* 0x0000000b0c0d8899 */ /* 0x000fe4000800063f */
[----:B------:R-:W-:Y:S01]  /*0530*/  @!UP0 USHF.L.U32 UR12, UR12, 0x1, URZ ;  /* 0x000000010c0c8899 */ /* 0x000fe2000800063f */
[----:B------:R-:W-:Y:S01]  /*0540*/  IMAD.U32 R3, RZ, RZ, UR15 ;  /* 0x0000000fff037e24 */ /* 0x000fe2000f8e00ff */
[----:B0-----:R-:W-:Y:S01]  /*0550*/  @!UP0 ULEA UR16, UR6, UR5, 0x18 ;  /* 0x0000000506108291 */ /* 0x001fe2000f8ec03f */
[----:B------:R-:W-:Y:S01]  /*0560*/  VOTEU.ALL UP0, P0 ;  /* 0x00000000003f7886 */ /* 0x000fe20000000000 */
[----:B------:R-:W-:Y:S01]  /*0570*/  PLOP3.LUT P0, PT, PT, PT, UP2, 0x80, 0x0 ;  /* 0x000000000000781c */ /* 0x000fe20003f0f028 */
[----:B------:R-:W-:Y:S01]  /*0580*/  UMOV UR5, URZ ;  /* 0x0000003f00057c82 */ /* 0x000fe20008000000 */
[----:B------:R-:W-:Y:S01]  /*0590*/  @UP2 UMOV UR6, URZ ;  /* 0x0000003f00062c82 */ /* 0x000fe20008000000 */
[----:B------:R-:W-:Y:S02]  /*05a0*/  @!UP2 UIMAD.WIDE.U32 UR8, UR11, UR7, UR4 ;  /* 0x000000070b08a2a5 */ /* 0x000fe4000f8e0004 */
[----:B------:R-:W-:-:S04]  /*05b0*/  @UP2 UIADD3 UR6, UR15, UR6, URZ ;  /* 0x000000060f062290 */ /* 0x000fc8000fffe03f */
[----:B------:R-:W-:Y:S01]  /*05c0*/  IMAD.U32 R5, RZ, RZ, UR9 ;  /* 0x00000009ff057e24 */ /* 0x000fe2000f8e00ff */
[----:B------:R-:W0:Y:S02]  /*05d0*/  FENCE.VIEW.ASYNC.S ;  /* 0x00000000000073c6 */ /* 0x000e240000000000 */
[----:B0-----:R0:W2:Y:S01]  /*05e0*/  @!UP0 SYNCS.EXCH.64 URZ, [UR16+0x30], UR12 ;  /* 0x0000300c103f85b2 */ /* 0x0010a20008000100 */
[----:B------:R-:W-:Y:S02]  /*05f0*/  @P2 IMAD.U32 R6, RZ, RZ, UR6 ;  /* 0x00000006ff062e24 */ /* 0x000fe4000f8e00ff */
[----:B------:R-:W-:Y:S01]  /*0600*/  @P0 IMAD.MOV.U32 R7, RZ, RZ, R2 ;  /* 0x000000ffff070224 */ /* 0x000fe200078e0002 */
[----:B------:R-:W-:Y:S01]  /*0610*/  MOV R2, UR8 ;  /* 0x0000000800027c02 */ /* 0x000fe20008000f00 */
[----:B------:R-:W-:Y:S02]  /*0620*/  @!P4 IMAD.MOV.U32 R6, RZ, RZ, R5 ;  /* 0x000000ffff06c224 */ /* 0x000fe400078e0005 */
[----:B------:R-:W-:-:S02]  /*0630*/  IMAD.U32 R3, RZ, RZ, UR9 ;  /* 0x00000009ff037e24 */ /* 0x000fc4000f8e00ff */
[----:B------:R-:W-:Y:S01]  /*0640*/  @!P3 IMAD.MOV.U32 R7, RZ, RZ, R2 ;  /* 0x000000ffff07b224 */ /* 0x000fe200078e0002 */
[----:B------:R0:W-:Y:S01]  /*0650*/  STL [R1+0x200], R6 ;  /* 0x0002000601007387 */ /* 0x0001e20000100800 */
[----:B------:R-:W-:-:S03]  /*0660*/  IMAD.U32 R4, RZ, RZ, UR8 ;  /* 0x00000008ff047e24 */ /* 0x000fc6000f8e00ff */
[----:B------:R0:W-:Y:S01]  /*0670*/  STL [R1+0x204], R7 ;  /* 0x0002040701007387 */ /* 0x0001e20000100800 */
[----:B------:R0:W2:Y:S01]  /*0680*/  @!UP1 SYNCS.EXCH.64 URZ, [UR16+0x38], UR12 ;  /* 0x0000380c103f95b2 */ /* 0x0000a20008000100 */
[----:B------:R-:W-:Y:S01]  /*0690*/  NOP ;  /* 0x0000000000007918 */ /* 0x000fe20000000000 */
[----:B--234-:R-:W-:Y:S06]  /*06a0*/  BAR.SYNC.DEFER_BLOCKING 0x0 ;  /* 0x0000000000007b1d */ /* 0x01cfec0000010000 */
[----:B------:R-:W-:Y:S05]  /*06b0*/  @!P1 BRA `(.L_x_3) ;  /* 0x0000015400d09947 */ /* 0x000fea0003800000 */
[----:B------:R-:W-:-:S06]  /*06c0*/  UISETP.GT.U32.AND UP0, UPT, UR18, 0x1, UPT ;  /* 0x000000011200788c */ /* 0x000fcc000bf04070 */
[----:B------:R-:W-:-:S13]  /*06d0*/  PLOP3.LUT P0, PT, PT, PT, UP0, 0x80, 0x0 ;  /* 0x000000000000781c */ /* 0x000fda0003f0f008 */
[----:B0-----:R-:W-:Y:S05]  /*06e0*/  @P0 EXIT ;  /* 0x000000000000094d */ /* 0x001fea0003800000 */
[----:B------:R-:W-:Y:S01]  /*06f0*/  ULDC.64 UR8, c[0x0][0x650] ;  /* 0x0001940000087ab9 */ /* 0x000fe20000000a00 */
[----:B------:R-:W-:Y:S01]  /*0700*/  UMOV UR41, 0xffffffff ;  /* 0xffffffff00297882 */ /* 0x000fe20000000000 */
[----:B------:R-:W-:Y:S01]  /*0710*/  ISETP.GE.U32.AND P0, PT, R7, UR8, PT ;  /* 0x0000000807007c0c */ /* 0x000fe2000bf06070 */
[----:B------:R-:W-:Y:S01]  /*0720*/  UMOV UR42, 0xffffffff ;  /* 0xffffffff002a7882 */ /* 0x000fe20000000000 */
[----:B------:R-:W-:Y:S01]  /*0730*/  UMOV UR43, 0xffffffff ;  /* 0xffffffff002b7882 */ /* 0x000fe20000000000 */
[----:B------:R-:W-:Y:S02]  /*0740*/  PRMT R0, RZ, 0x7610, R0 ;  /* 0x00007610ff007816 */ /* 0x000fe40000000000 */
[----:B------:R-:W-:-:S13]  /*0750*/  ISETP.GE.U32.AND.EX P0, PT, R6, UR9, PT, P0 ;  /* 0x0000000906007c0c */ /* 0x000fda000bf06100 */
[----:B------:R-:W-:Y:S05]  /*0760*/  @P0 BRA `(.L_x_4) ;  /* 0x0000000400800947 */ /* 0x000fea0003800000 */
[----:B------:R-:W-:Y:S01]  /*0770*/  I2FP.F32.U32 R0, UR4 ;  /* 0x0000000400007c45 */ /* 0x000fe20008201000 */
[----:B------:R-:W-:Y:S01]  /*0780*/  ULDC.64 UR16, c[0x0][0x628] ;  /* 0x00018a0000107ab9 */ /* 0x000fe20000000a00 */
[----:B------:R-:W-:Y:S01]  /*0790*/  ULDC UR6, c[0x0][0x150] ;  /* 0x0000540000067ab9 */ /* 0x000fe20000000800 */
[----:B------:R-:W-:Y:S01]  /*07a0*/  ISETP.NE.U32.AND P0, PT, RZ, UR16, PT ;  /* 0x00000010ff007c0c */ /* 0x000fe2000bf05070 */
[----:B------:R-:W-:Y:S01]  /*07b0*/  ULDC UR15, c[0x0][0x630] ;  /* 0x00018c00000f7ab9 */ /* 0x000fe20000000800 */
[----:B------:R-:W-:Y:S01]  /*07c0*/  FMUL R0, R0, UR6 ;  /* 0x0000000600007c20 */ /* 0x000fe20008400000 */
[----:B------:R-:W-:Y:S01]  /*07d0*/  R2UR UR18, R7 ;  /* 0x00000000071272ca */ /* 0x000fe200000e0000 */
[----:B------:R-:W-:Y:S01]  /*07e0*/  ULDC UR20, c[0x0][0x154] ;  /* 0x0000550000147ab9 */ /* 0x000fe20000000800 */
[----:B------:R-:W-:Y:S01]  /*07f0*/  ISETP.NE.AND.EX P0, PT, RZ, UR17, PT, P0 ;  /* 0x00000011ff007c0c */ /* 0x000fe2000bf05300 */
[----:B------:R0:W1:Y:S01]  /*0800*/  F2I.U32.TRUNC.NTZ R2, R0 ;  /* 0x0000000000027305 */ /* 0x000062000020f000 */
[----:B------:R-:W-:-:S02]  /*0810*/  R2UR UR19, R6 ;  /* 0x00000000061372ca */ /* 0x000fc400000e0000 */
[----:B------:R-:W-:Y:S02]  /*0820*/  R2UR UR8, R7 ;  /* 0x00000000070872ca */ /* 0x000fe400000e0000 */
[----:B------:R-:W-:-:S07]  /*0830*/  R2UR UR9, R6 ;  /* 0x00000000060972ca */ /* 0x000fce00000e0000 */
[----:B0-----:R-:W-:Y:S08]  /*0840*/  @!P0 BRA `(.L_x_5) ;  /* 0x0000000000308947 */ /* 0x001ff00003800000 */
[----:B------:R-:W-:Y:S01]  /*0850*/  R2UR UR8, R7 ;  /* 0x00000000070872ca */ /* 0x000fe200000e0000 */
[----:B------:R-:W-:Y:S01]  /*0860*/  ULDC UR6, c[0x0][0x634] ;  /* 0x00018d0000067ab9 */ /* 0x000fe20000000800 */
[----:B------:R-:W-:-:S11]  /*0870*/  R2UR UR14, R6 ;  /* 0x00000000060e72ca */ /* 0x000fd600000e0000 */
[----:B------:R-:W-:-:S04]  /*0880*/  UIADD3 UR6, UP0, UR8, UR6, URZ ;  /* 0x0000000608067290 */ /* 0x000fc8000ff1e03f */
[----:B------:R-:W-:-:S04]  /*0890*/  UIADD3.X UR14, URZ, UR14, URZ, UP0, !UPT ;  /* 0x0000000e3f0e7290 */ /* 0x000fc800087fe43f */
[----:B------:R-:W-:-:S04]  /*08a0*/  UIMAD.WIDE.U32 UR8, UR14, UR16, URZ ;  /* 0x000000100e0872a5 */ /* 0x000fc8000f8e003f */
[----:B------:R-:W-:Y:S02]  /*08b0*/  UIMAD.WIDE.U32 UR10, UP0, UR6, UR17, UR8 ;  /* 0x00000011060a72a5 */ /* 0x000fe4000f800008 */
[----:B------:R-:W-:Y:S02]  /*08c0*/  UIMAD.WIDE.U32 UR8, UR6, UR16, URZ ;  /* 0x00000010060872a5 */ /* 0x000fe4000f8e003f */
[----:B------:R-:W-:Y:S02]  /*08d0*/  UIADD3.X UR13, URZ, URZ, URZ, UP0, !UPT ;  /* 0x0000003f3f0d7290 */ /* 0x000fe400087fe43f */
[----:B------:R-:W-:Y:S01]  /*08e0*/  UIADD3 URZ, UP0, UR9, UR10, URZ ;  /* 0x0000000a093f7290 */ /* 0x000fe2000ff1e03f */
[----:B------:R-:W-:-:S03]  /*08f0*/  UMOV UR12, UR11 ;  /* 0x0000000b000c7c82 */ /* 0x000fc60008000000 */
[----:B------:R-:W-:-:S12]  /*0900*/  UIMAD.WIDE.U32.X UR8, UR14, UR17, UR12, UP0 ;  /* 0x000000110e0872a5 */ /* 0x000fd800080e040c */
.L_x_5:
[----:B------:R-:W-:Y:S01]  /*0910*/  USHF.R.U64 UR43, UR8, UR15, UR9 ;  /* 0x0000000f082b7299 */ /* 0x000fe20008001209 */
[----:B------:R-:W-:Y:S01]  /*0920*/  I2FP.F32.U32 R0, UR7 ;  /* 0x0000000700007c45 */ /* 0x000fe20008201000 */
[----:B------:R-:W-:Y:S01]  /*0930*/  USHF.R.U32.HI UR5, URZ, UR15, UR9 ;  /* 0x0000000f3f057299 */ /* 0x000fe20008011609 */
[----:B-1----:R-:W-:Y:S01]  /*0940*/  R2UR UR12, R2 ;  /* 0x00000000020c72ca */ /* 0x002fe200000e0000 */
[----:B------:R-:W-:Y:S02]  /*0950*/  UIADD3 UR6, UP0, URZ, -UR43, URZ ;  /* 0x8000002b3f067290 */ /* 0x000fe4000ff1e03f */
[----:B------:R-:W-:Y:S01]  /*0960*/  FMUL R0, R0, UR20 ;  /* 0x0000001400007c20 */ /* 0x000fe20008400000 */
[----:B------:R-:W-:Y:S01]  /*0970*/  ULDC.64 UR8, c[0x0][0x620] ;  /* 0x0001880000087ab9 */ /* 0x000fe20000000a00 */
[----:B------:R-:W-:Y:S01]  /*0980*/  UIADD3.X UR5, URZ, ~UR5, URZ, UP0, !UPT ;  /* 0x800000053f057290 */ /* 0x000fe200087fe43f */
[----:B------:R-:W-:Y:S01]  /*0990*/  UMOV UR10, UR18 ;  /* 0x00000012000a7c82 */ /* 0x000fe20008000000 */
[----:B------:R-:W-:-:S02]  /*09a0*/  UMOV UR11, UR19 ;  /* 0x00000013000b7c82 */ /* 0x000fc40008000000 */
[----:B------:R-:W-:Y:S01]  /*09b0*/  UIMAD UR5, UR5, UR8, URZ ;  /* 0x00000008050572a4 */ /* 0x000fe2000f8e023f */
[----:B------:R-:W0:Y:S01]  /*09c0*/  F2I.U32.TRUNC.NTZ R0, R0 ;  /* 0x0000000000007305 */ /* 0x000e22000020f000 */
[----:B------:R-:W-:Y:S02]  /*09d0*/  UIMAD.WIDE.U32 UR10, UR6, UR8, UR10 ;  /* 0x00000008060a72a5 */ /* 0x000fe4000f8e000a */
[----:B------:R-:W-:Y:S01]  /*09e0*/  UIMAD UR6, UR6, UR9, UR5 ;  /* 0x00000009060672a4 */ /* 0x000fe2000f8e0205 */
[----:B------:R-:W-:Y:S01]  /*09f0*/  ULDC UR21, c[0x0][0x658] ;  /* 0x0001960000157ab9 */ /* 0x000fe20000000800 */
[----:B------:R-:W-:Y:S02]  /*0a00*/  UMOV UR19, 0xffffffff ;  /* 0xffffffff00137882 */ /* 0x000fe40000000000 */
[----:B------:R-:W-:Y:S01]  /*0a10*/  UIADD3 UR6, UR11, UR6, URZ ;  /* 0x000000060b067290 */ /* 0x000fe2000fffe03f */
[----:B------:R-:W-:Y:S01]  /*0a20*/  ULDC UR15, c[0x0][0x618] ;  /* 0x00018600000f7ab9 */ /* 0x000fe20000000800 */
[----:B------:R-:W-:Y:S01]  /*0a30*/  ULDC.64 UR8, c[0x0][0x640] ;  /* 0x0001900000087ab9 */ /* 0x000fe20000000a00 */
[----:B------:R-:W-:Y:S01]  /*0a40*/  USHF.L.U32 UR11, UR19, UR21, URZ ;  /* 0x00000015130b7299 */ /* 0x000fe2000800063f */
[----:B------:R-:W-:Y:S01]  /*0a50*/  ISETP.NE.U32.AND P0, PT, RZ, UR8, PT ;  /* 0x00000008ff007c0c */ /* 0x000fe2000bf05070 */
[----:B------:R-:W-:-:S02]  /*0a60*/  USHF.R.U64 UR19, UR10, UR15, UR6 ;  /* 0x0000000f0a137299 */ /* 0x000fc40008001206 */
[----:B------:R-:W-:Y:S01]  /*0a70*/  USHF.R.U32.HI UR10, URZ, UR15, UR6 ;  /* 0x0000000f3f0a7299 */ /* 0x000fe20008011606 */
[----:B0-----:R-:W-:Y:S01]  /*0a80*/  R2UR UR14, R0 ;  /* 0x00000000000e72ca */ /* 0x001fe200000e0000 */
[----:B------:R-:W-:Y:S01]  /*0a90*/  ULDC UR17, c[0x0][0x608] ;  /* 0x0001820000117ab9 */ /* 0x000fe20000000800 */
[----:B------:R-:W-:Y:S01]  /*0aa0*/  ISETP.NE.AND.EX P0, PT, RZ, UR9, PT, P0 ;  /* 0x00000009ff007c0c */ /* 0x000fe2000bf05300 */
[----:B------:R-:W-:Y:S02]  /*0ab0*/  USHF.R.U64 UR23, UR19, UR17, UR10 ;  /* 0x0000001113177299 */ /* 0x000fe4000800120a */
[----:B------:R-:W-:Y:S01]  /*0ac0*/  USHF.R.U32.HI UR10, URZ, UR17, UR10 ;  /* 0x000000113f0a7299 */ /* 0x000fe2000801160a */
[----:B------:R-:W-:Y:S01]  /*0ad0*/  UMOV UR16, 0x1 ;  /* 0x0000000100107882 */ /* 0x000fe20000000000 */
[----:B------:R-:W-:Y:S02]  /*0ae0*/  UIADD3 UR12, -UR12, URZ, URZ ;  /* 0x0000003f0c0c7290 */ /* 0x000fe4000fffe13f */
[----:B------:R-:W-:-:S02]  /*0af0*/  USHF.R.U64 UR24, UR23, UR21, UR10 ;  /* 0x0000001517187299 */ /* 0x000fc4000800120a */
[----:B------:R-:W-:Y:S01]  /*0b00*/  USHF.L.U32 UR6, UR16, UR21, URZ ;  /* 0x0000001510067299 */ /* 0x000fe2000800063f */
[----:B------:R-:W-:Y:S01]  /*0b10*/  ULDC UR13, c[0x0][0x144] ;  /* 0x00005100000d7ab9 */ /* 0x000fe20000000800 */
[----:B------:R-:W-:Y:S01]  /*0b20*/  ULDC UR5, c[0x0][0x600] ;  /* 0x0001800000057ab9 */ /* 0x000fe20000000800 */
[----:B------:R-:W-:Y:S02]  /*0b30*/  ULOP3.LUT UR16, URZ, UR11, URZ, 0x33, !UPT ;  /* 0x0000000b3f107292 */ /* 0x000fe4000f8e333f */
[----:B------:R-:W-:Y:S02]  /*0b40*/  USHF.R.U32.HI UR11, URZ, UR21, UR10 ;  /* 0x000000153f0b7299 */ /* 0x000fe4000801160a */
[----:B------:R-:W-:Y:S02]  /*0b50*/  UIADD3 UR18, UR5, -0x1, URZ ;  /* 0xffffffff05127890 */ /* 0x000fe4000fffe03f */
[----:B------:R-:W-:Y:S02]  /*0b60*/  UIADD3 UR20, -UR14, URZ, URZ ;  /* 0x0000003f0e147290 */ /* 0x000fe4000fffe13f */
[----:B------:R-:W-:Y:S01]  /*0b70*/  UIMAD UR4, UR13, UR12, UR4 ;  /* 0x0000000c0d0472a4 */ /* 0x000fe2000f8e0204 */
[----:B------:R-:W-:Y:S01]  /*0b80*/  ULDC UR25, c[0x0][0x148] ;  /* 0x0000520000197ab9 */ /* 0x000fe20000000800 */
[----:B------:R-:W-:Y:S01]  /*0b90*/  ULDC UR21, c[0x0][0x648] ;  /* 0x0001920000157ab9 */ /* 0x000fe20000000800 */
[----:B------:R-:W-:Y:S01]  /*0ba0*/  ULDC UR22, c[0x0][0x638] ;  /* 0x00018e0000167ab9 */ /* 0x000fe20000000800 */
[----:B------:R-:W-:Y:S01]  /*0bb0*/  UMOV UR10, UR24 ;  /* 0x00000018000a7c82 */ /* 0x000fe20008000000 */
[----:B------:R-:W-:Y:S07]  /*0bc0*/  @!P0 BRA `(.L_x_6) ;  /* 0x0000000000308947 */ /* 0x000fee0003800000 */
[----:B------:R-:W-:Y:S02]  /*0bd0*/  ULDC UR14, c[0x0][0x64c] ;  /* 0x00019300000e7ab9 */ /* 0x000fe40000000800 */
        /* <DEDUP_REMOVED lines=8> */
[----:B------:R-:W-:-:S07]  /*0c60*/  UIMAD.WIDE.U32.X UR8, UR17, UR9, UR14, UP0 ;  /* 0x00000009110872a5 */ /* 0x000fce00080e040e */
[----:B------:R-:W-:Y:S01]  /*0c70*/  UMOV UR10, UR8 ;  /* 0x00000008000a7c82 */ /* 0x000fe20008000000 */
[----:B------:R-:W-:-:S05]  /*0c80*/  UMOV UR11, UR9 ;  /* 0x00000009000b7c82 */ /* 0x000fca0008000000 */
.L_x_6:
[----:B------:R-:W-:Y:S01]  /*0c90*/  UISETP.NE.AND UP0, UPT, UR45, URZ, UPT ;  /* 0x0000003f2d00728c */ /* 0x000fe2000bf05270 */
[----:B------:R-:W-:Y:S01]  /*0ca0*/  MOV R0, 0x1 ;  /* 0x0000000100007802 */ /* 0x000fe20000000f00 */
[----:B------:R-:W-:Y:S02]  /*0cb0*/  USHF.R.U64 UR8, UR10, UR21, UR11 ;  /* 0x000000150a087299 */ /* 0x000fe4000800120b */
[----:B------:R-:W-:Y:S02]  /*0cc0*/  ULOP3.LUT UR16, UR23, UR16, URZ, 0xc0, !UPT ;  /* 0x0000001017107292 */ /* 0x000fe4000f8ec03f */
[----:B------:R-:W-:Y:S02]  /*0cd0*/  ULOP3.LUT UR18, UR19, UR18, URZ, 0xc0, !UPT ;  /* 0x0000001213127292 */ /* 0x000fe4000f8ec03f */
[----:B------:R-:W-:-:S03]  /*0ce0*/  UIMAD UR16, UR6, UR8, UR16 ;  /* 0x00000008061072a4 */ /* 0x000fc6000f8e0210 */
[----:B------:R-:W-:Y:S02]  /*0cf0*/  @UP0 UIMAD UR4, UR25, UR20, UR7 ;  /* 0x00000014190402a4 */ /* 0x000fe4000f8e0207 */
[----:B------:R-:W-:-:S04]  /*0d00*/  UIADD3 UR7, -UR8, URZ, URZ ;  /* 0x0000003f08077290 */ /* 0x000fc8000fffe13f */
[----:B------:R-:W-:-:S03]  /*0d10*/  UIMAD UR6, UR7, UR22, UR24 ;  /* 0x00000016070672a4 */ /* 0x000fc6000f8e0218 */
[----:B------:R-:W-:Y:S01]  /*0d20*/  ULDC UR7, c[0x0][0x610] ;  /* 0x0001840000077ab9 */ /* 0x000fe20000000800 */
[----:B------:R-:W-:Y:S02]  /*0d30*/  UIMAD UR6, UR6, UR5, UR18 ;  /* 0x00000005060672a4 */ /* 0x000fe4000f8e0212 */
[----:B------:R-:W-:-:S04]  /*0d40*/  UIMAD UR4, UR16, UR7, UR4 ;  /* 0x00000007100472a4 */ /* 0x000fc8000f8e0204 */
[----:B------:R-:W-:Y:S02]  /*0d50*/  USEL UR42, UR6, UR4, !UP0 ;  /* 0x00000004062a7287 */ /* 0x000fe4000c000000 */
[----:B------:R-:W-:-:S12]  /*0d60*/  USEL UR41, UR4, UR6, !UP0 ;  /* 0x0000000604297287 */ /* 0x000fd8000c000000 */
.L_x_4:
[----:B------:R-:W-:-:S08]  /*0d70*/  NOP ;  /* 0x0000000000007918 */ /* 0x000fd00000000000 */
[----:B------:R-:W0:Y:S02]  /*0d80*/  USETMAXREG.TRY_ALLOC.CTAPOOL UP0, 0xf0 ;  /* 0x000000f0000079c8 */ /* 0x000e240008000600 */
[----:B0-----:R-:W-:-:S13]  /*0d90*/  PLOP3.LUT P0, PT, PT, PT, UP0, 0x80, 0x0 ;  /* 0x000000000000781c */ /* 0x001fda0003f0f008 */
[----:B------:R-:W-:Y:S05]  /*0da0*/  @!P0 BRA `(.L_x_4) ;  /* 0xfffffffc00f08947 */ /* 0x000fea000383ffff */
[----:B------:R-:W-:Y:S01]  /*0db0*/  ULDC.64 UR4, c[0x0][0x598] ;  /* 0x0001660000047ab9 */ /* 0x000fe20000000a00 */
[----:B------:R-:W-:Y:S01]  /*0dc0*/  ULDC.64 UR36, c[0x0][0x208] ;  /* 0x0000820000247ab9 */ /* 0x000fe20000000a00 */
[----:B------:R-:W-:-:S04]  /*0dd0*/  ISETP.NE.U32.AND P0, PT, RZ, UR4, PT ;  /* 0x00000004ff007c0c */ /* 0x000fc8000bf05070 */
[----:B------:R-:W-:-:S13]  /*0de0*/  ISETP.NE.AND.EX P0, PT, RZ, UR5, PT, P0 ;  /* 0x00000005ff007c0c */ /* 0x000fda000bf05300 */
[----:B------:R-:W-:Y:S05]  /*0df0*/  @!P0 BRA `(.L_x_7) ;  /* 0x00000000001c8947 */ /* 0x000fea0003800000 */
[----:B------:R-:W0:Y:S02]  /*0e00*/  LDC.64 R2, c[0x0][0x598] ;  /* 0x00016600ff027b82 */ /* 0x000e240000000a00 */
[----:B0-----:R-:W2:Y:S02]  /*0e10*/  LDG.E.64 R2, desc[UR36][R2.64] ;  /* 0x0000002402027981 */ /* 0x001ea4000c1e1b00 */
[----:B--2---:R-:W-:-:S04]  /*0e20*/  ISETP.NE.U32.AND P0, PT, R2, RZ, PT ;  /* 0x000000ff0200720c */ /* 0x004fc80003f05070 */
[----:B------:R-:W-:-:S13]  /*0e30*/  ISETP.NE.AND.EX P0, PT, R3, RZ, PT, P0 ;  /* 0x000000ff0300720c */ /* 0x000fda0003f05300 */
[----:B------:R-:W-:Y:S05]  /*0e40*/  @!P0 BRA `(.L_x_7) ;  /* 0x0000000000088947 */ /* 0x000fea0003800000 */
[----:B------:R0:W5:Y:S01]  /*0e50*/  LD.E R2, desc[UR36][R2.64] ;  /* 0x0000002402027980 */ /* 0x000162000c101900 */
[----:B------:R-:W-:Y:S05]  /*0e60*/  BRA `(.L_x_8) ;  /* 0x0000000000247947 */ /* 0x000fea0003800000 */
.L_x_7:
[----:B------:R-:W-:Y:S02]  /*0e70*/  ULDC.64 UR4, c[0x0][0x588] ;  /* 0x0001620000047ab9 */ /* 0x000fe40000000a00 */
[----:B------:R-:W-:-:S04]  /*0e80*/  ISETP.NE.U32.AND P0, PT, RZ, UR4, PT ;  /* 0x00000004ff007c0c */ /* 0x000fc8000bf05070 */
[----:B------:R-:W-:-:S13]  /*0e90*/  ISETP.NE.AND.EX P0, PT, RZ, UR5, PT, P0 ;  /* 0x00000005ff007c0c */ /* 0x000fda000bf05300 */
[----:B------:R-:W-:Y:S05]  /*0ea0*/  @!P0 BRA `(.L_x_9) ;  /* 0x00000000000c8947 */ /* 0x000fea0003800000 */
[----:B------:R-:W0:Y:S02]  /*0eb0*/  LDC.64 R2, c[0x0][0x588] ;  /* 0x00016200ff027b82 */ /* 0x000e240000000a00 */
[----:B0-----:R1:W5:Y:S01]  /*0ec0*/  LDG.E R2, desc[UR36][R2.64] ;  /* 0x0000002402027981 */ /* 0x001362000c1e1900 */
[----:B------:R-:W-:Y:S05]  /*0ed0*/  BRA `(.L_x_8) ;  /* 0x0000000000087947 */ /* 0x000fea0003800000 */
.L_x_9:
[----:B------:R-:W-:Y:S02]  /*0ee0*/  ULDC UR4, c[0x0][0x580] ;  /* 0x0001600000047ab9 */ /* 0x000fe40000000800 */
[----:B------:R-:W-:-:S07]  /*0ef0*/  IMAD.U32 R2, RZ, RZ, UR4 ;  /* 0x00000004ff027e24 */ /* 0x000fce000f8e00ff */
.L_x_8:
[----:B------:R-:W-:Y:S02]  /*0f00*/  ULDC.64 UR4, c[0x0][0x5a0] ;  /* 0x0001680000047ab9 */ /* 0x000fe40000000a00 */
[----:B------:R-:W-:-:S04]  /*0f10*/  ISETP.NE.U32.AND P0, PT, RZ, UR4, PT ;  /* 0x00000004ff007c0c */ /* 0x000fc8000bf05070 */
[----:B------:R-:W-:-:S13]  /*0f20*/  ISETP.NE.AND.EX P0, PT, RZ, UR5, PT, P0 ;  /* 0x00000005ff007c0c */ /* 0x000fda000bf05300 */
[----:B------:R-:W-:Y:S05]  /*0f30*/  @!P0 BRA `(.L_x_10) ;  /* 0x00000000001c8947 */ /* 0x000fea0003800000 */
[----:B------:R-:W2:Y:S02]  /*0f40*/  LDC.64 R4, c[0x0][0x5a0] ;  /* 0x00016800ff047b82 */ /* 0x000ea40000000a00 */
[----:B--2---:R-:W2:Y:S02]  /*0f50*/  LDG.E.64 R4, desc[UR36][R4.64] ;  /* 0x0000002404047981 */ /* 0x004ea4000c1e1b00 */
[----:B--2---:R-:W-:-:S04]  /*0f60*/  ISETP.NE.U32.AND P0, PT, R4, RZ, PT ;  /* 0x000000ff0400720c */ /* 0x004fc80003f05070 */
[----:B------:R-:W-:-:S13]  /*0f70*/  ISETP.NE.AND.EX P0, PT, R5, RZ, PT, P0 ;  /* 0x000000ff0500720c */ /* 0x000fda0003f05300 */
[----:B------:R-:W-:Y:S05]  /*0f80*/  @!P0 BRA `(.L_x_10) ;  /* 0x0000000000088947 */ /* 0x000fea0003800000 */
[----:B------:R2:W5:Y:S01]  /*0f90*/  LD.E R16, desc[UR36][R4.64] ;  /* 0x0000002404107980 */ /* 0x000562000c101900 */
[----:B------:R-:W-:Y:S05]  /*0fa0*/  BRA `(.L_x_11) ;  /* 0x0000000000247947 */ /* 0x000fea0003800000 */
.L_x_10:
[----:B------:R-:W-:Y:S02]  /*0fb0*/  ULDC.64 UR4, c[0x0][0x590] ;  /* 0x0001640000047ab9 */ /* 0x000fe40000000a00 */
[----:B------:R-:W-:-:S04]  /*0fc0*/  ISETP.NE.U32.AND P0, PT, RZ, UR4, PT ;  /* 0x00000004ff007c0c */ /* 0x000fc8000bf05070 */
[----:B------:R-:W-:-:S13]  /*0fd0*/  ISETP.NE.AND.EX P0, PT, RZ, UR5, PT, P0 ;  /* 0x00000005ff007c0c */ /* 0x000fda000bf05300 */
[----:B------:R-:W-:Y:S05]  /*0fe0*/  @!P0 BRA `(.L_x_12) ;  /* 0x00000000000c8947 */ /* 0x000fea0003800000 */
[----:B------:R-:W2:Y:S02]  /*0ff0*/  LDC.64 R16, c[0x0][0x590] ;  /* 0x00016400ff107b82 */ /* 0x000ea40000000a00 */
[----:B--2---:R3:W5:Y:S01]  /*1000*/  LDG.E R16, desc[UR36][R16.64] ;  /* 0x0000002410107981 */ /* 0x004762000c1e1900 */
[----:B------:R-:W-:Y:S05]  /*1010*/  BRA `(.L_x_11) ;  /* 0x0000000000087947 */ /* 0x000fea0003800000 */
.L_x_12:
[----:B------:R-:W-:Y:S02]  /*1020*/  ULDC UR4, c[0x0][0x584] ;  /* 0x0001610000047ab9 */ /* 0x000fe40000000800 */
[----:B------:R-:W-:-:S07]  /*1030*/  IMAD.U32 R16, RZ, RZ, UR4 ;  /* 0x00000004ff107e24 */ /* 0x000fce000f8e00ff */
.L_x_11:
[----:B------:R-:W-:-:S13]  /*1040*/  LOP3.LUT P0, RZ, R0, 0xff, RZ, 0xc0, !PT ;  /* 0x000000ff00ff7812 */ /* 0x000fda000780c0ff */
[----:B------:R-:W-:Y:S05]  /*1050*/  @!P0 EXIT ;  /* 0x000000000000894d */ /* 0x000fea0003800000 */
[----:B------:R-:W-:Y:S01]  /*1060*/  ULDC UR4, c[0x0][0x28c] ;  /* 0x0000a30000047ab9 */ /* 0x000fe20000000800 */
[----:B------:R-:W-:Y:S01]  /*1070*/  UMOV UR38, URZ ;  /* 0x0000003f00267c82 */ /* 0x000fe20008000000 */
[----:B------:R-:W-:Y:S01]  /*1080*/  UIADD3 UR4, UR4, 0x1f, URZ ;  /* 0x0000001f04047890 */ /* 0x000fe2000fffe03f */
[----:B------:R-:W-:-:S03]  /*1090*/  UMOV UR39, URZ ;  /* 0x0000003f00277c82 */ /* 0x000fc60008000000 */
[----:B------:R-:W-:-:S04]  /*10a0*/  USHF.R.S32.HI UR5, URZ, 0x1f, UR4 ;  /* 0x0000001f3f057899 */ /* 0x000fc80008011404 */
[----:B------:R-:W-:-:S04]  /*10b0*/  ULEA.HI UR5, UR5, UR4, URZ, 0x5 ;  /* 0x0000000405057291 */ /* 0x000fc8000f8f283f */
[----:B------:R-:W-:-:S12]  /*10c0*/  USHF.R.S32.HI UR44, URZ, 0x5, UR5 ;  /* 0x000000053f2c7899 */ /* 0x000fd80008011405 */
.L_x_540:
[----:B------:R-:W4:Y:S01]  /*10d0*/  S2R R0, SR_TID.X ;  /* 0x0000000000007919 */ /* 0x000f220000002100 */
[----:B------:R-:W0:Y:S01]  /*10e0*/  S2UR UR6, SR_CgaCtaId ;  /* 0x00000000000679c3 */ /* 0x000e220000008800 */
[----:B------:R-:W-:Y:S02]  /*10f0*/  UMOV UR46, 0x400 ;  /* 0x00000400002e7882 */ /* 0x000fe40000000000 */
[----:B0-----:R-:W-:Y:S01]  /*1100*/  ULEA UR46, UR6, UR46, 0x18 ;  /* 0x0000002e062e7291 */ /* 0x001fe2000f8ec03f */
[----:B----4-:R-:W-:-:S04]  /*1110*/  LOP3.LUT R0, R0, 0x80, RZ, 0xc0, !PT ;  /* 0x0000008000007812 */ /* 0x010fc800078ec0ff */
[----:B------:R-:W-:-:S06]  /*1120*/  SHF.R.U32.HI R0, RZ, 0x7, R0 ;  /* 0x00000007ff007819 */ /* 0x000fcc0000011600 */
[----:B------:R-:W0:Y:S02]  /*1130*/  SHFL.IDX PT, R0, R0, RZ, 0x1f ;  /* 0x00001fff00007589 */ /* 0x000e2400000e0000 */
[----:B0-----:R-:W-:-:S13]  /*1140*/  R2UR UR4, R0 ;  /* 0x00000000000472ca */ /* 0x001fda00000e0000 */
[----:B------:R-:W-:-:S04]  /*1150*/  ULEA.HI UR5, UR4, UR4, URZ, 0x1 ;  /* 0x0000000404057291 */ /* 0x000fc8000f8f083f */
[----:B------:R-:W-:-:S04]  /*1160*/  ULOP3.LUT UR5, UR5, 0xffffe, URZ, 0xc0, !UPT ;  /* 0x000ffffe05057892 */ /* 0x000fc8000f8ec03f */
[----:B------:R-:W-:-:S03]  /*1170*/  UIADD3 UR5, UR4, -UR5, URZ ;  /* 0x8000000504057290 */ /* 0x000fc6000fffe03f */
[----:B------:R-:W-:Y:S01]  /*1180*/  ULDC UR4, c[0x0][0x28c] ;  /* 0x0000a30000047ab9 */ /* 0x000fe20000000800 */
[----:B------:R-:W-:Y:S01]  /*1190*/  ULEA UR5, UR5, UR46, 0xc ;  /* 0x0000002e05057291 */ /* 0x000fe2000f8e603f */
[----:B------:R-:W-:-:S03]  /*11a0*/  ISETP.LT.AND P0, PT, RZ, UR4, PT ;  /* 0x00000004ff007c0c */ /* 0x000fc6000bf01270 */
[----:B------:R-:W-:-:S04]  /*11b0*/  UIADD3 UR5, UR5, 0x100, URZ ;  /* 0x0000010005057890 */ /* 0x000fc8000fffe03f */
[----:B------:R-:W-:-:S04]  /*11c0*/  USHF.R.U32.HI UR5, URZ, 0x4, UR5 ;  /* 0x000000043f057899 */ /* 0x000fc80008011605 */
[----:B------:R-:W-:Y:S02]  /*11d0*/  ULOP3.LUT UR47, UR5, 0x3fff, URZ, 0xc0, !UPT ;  /* 0x00003fff052f7892 */ /* 0x000fe4000f8ec03f */
[----:B-1-3--:R-:W-:Y:S10]  /*11e0*/  @P0 BRA `(.L_x_13) ;  /* 0x0000000000400947 */ /* 0x00aff40003800000 */
[----:B------:R-:W-:Y:S01]  /*11f0*/  MOV R0, 0x0 ;  /* 0x0000000000007802 */ /* 0x000fe20000000f00 */
[----:B------:R-:W-:Y:S01]  /*1200*/  ULDC.64 UR4, c[0x4][0x68] ;  /* 0x01001a0000047ab9 */ /* 0x000fe20000000a00 */
[----:B------:R-:W-:Y:S01]  /*1210*/  ULDC.64 UR6, c[0x4][0x8] ;  /* 0x0100020000067ab9 */ /* 0x000fe20000000a00 */
[----:B--2---:R-:W-:Y:S01]  /*1220*/  IMAD.U32 R4, RZ, RZ, UR4 ;  /* 0x00000004ff047e24 */ /* 0x004fe2000f8e00ff */
[----:B------:R0:W2:Y:S01]  /*1230*/  LDC.64 R14, c[0x4][R0] ;  /* 0x01000000000e7b82 */ /* 0x0000a20000000a00 */
[----:B------:R-:W-:Y:S01]  /*1240*/  IMAD.U32 R5, RZ, RZ, UR5 ;  /* 0x00000005ff057e24 */ /* 0x000fe2000f8e00ff */
[----:B------:R-:W-:Y:S01]  /*1250*/  ULDC.64 UR4, c[0x4][0x70] ;  /* 0x01001c0000047ab9 */ /* 0x000fe20000000a00 */
[----:B------:R-:W-:Y:S01]  /*1260*/  IMAD.U32 R10, RZ, RZ, UR6 ;  /* 0x00000006ff0a7e24 */ /* 0x000fe2000f8e00ff */
[----:B------:R-:W-:Y:S01]  /*1270*/  MOV R7, UR5 ;  /* 0x0000000500077c02 */ /* 0x000fe20008000f00 */
[----:B------:R-:W-:Y:S02]  /*1280*/  IMAD.U32 R6, RZ, RZ, UR4 ;  /* 0x00000004ff067e24 */ /* 0x000fe4000f8e00ff */
[----:B------:R-:W-:-:S02]  /*1290*/  IMAD.U32 R11, RZ, RZ, UR7 ;  /* 0x00000007ff0b7e24 */ /* 0x000fc4000f8e00ff */
[----:B------:R-:W-:Y:S02]  /*12a0*/  IMAD.MOV.U32 R8, RZ, RZ, 0x1e1 ;  /* 0x000001e1ff087424 */ /* 0x000fe400078e00ff */
[----:B------:R-:W-:Y:S02]  /*12b0*/  IMAD.MOV.U32 R12, RZ, RZ, 0x1 ;  /* 0x00000001ff0c7424 */ /* 0x000fe400078e00ff */
[----:B0-----:R-:W-:-:S07]  /*12c0*/  IMAD.MOV.U32 R13, RZ, RZ, RZ ;  /* 0x000000ffff0d7224 */ /* 0x001fce00078e00ff */
[----:B------:R-:W-:-:S07]  /*12d0*/  LEPC R20, `(.L_x_13) ;  /* 0x000000001014794e */ /* 0x000fce0000000000 */
[----:B-123-5:R-:W-:Y:S05]  /*12e0*/  CALL.ABS.NOINC R14 ;  /* 0x000000000e007343 */ /* 0x02efea0003c00000 */
.L_x_13:
[----:B------:R-:W-:-:S06]  /*12f0*/  ULOP3.LUT UR4, UR40, 0x1, URZ, 0xfc, !UPT ;  /* 0x0000000128047892 */ /* 0x000fcc000f8efc3f */
[----:B------:R-:W-:-:S04]  /*1300*/  MOV R0, UR4 ;  /* 0x0000000400007c02 */ /* 0x000fc80008000f00 */
[----:B------:R-:W-:-:S13]  /*1310*/  ISETP.NE.AND P0, PT, R0, 0x3, PT ;  /* 0x000000030000780c */ /* 0x000fda0003f05270 */
[----:B------:R-:W-:Y:S05]  /*1320*/  @!P0 BRA `(.L_x_14) ;  /* 0x0000000000048947 */ /* 0x000fea0003800000 */
[----:B------:R-:W-:Y:S01]  /*1330*/  BPT.TRAP 0x1 ;  /* 0x000000040000795c */ /* 0x000fe20000300000 */
.L_x_14:
[----:B-1----:R-:W-:Y:S02]  /*1340*/  IMAD.U32 R3, RZ, RZ, UR39 ;  /* 0x00000027ff037e24 */ /* 0x002fe4000f8e00ff */
[----:B------:R-:W-:-:S03]  /*1350*/  IMAD.U32 R0, RZ, RZ, UR38 ;  /* 0x00000026ff007e24 */ /* 0x000fc6000f8e00ff */
[----:B------:R-:W-:Y:S02]  /*1360*/  LEA R3, R3, UR46, 0x3 ;  /* 0x0000002e03037c11 */ /* 0x000fe4000f8e18ff */
[----:B------:R-:W-:-:S04]  /*1370*/  SHF.L.U32 R0, R0, 0x1f, RZ ;  /* 0x0000001f00007819 */ /* 0x000fc800000006ff */
[----:B------:R0:W1:Y:S01]  /*1380*/  SYNCS.PHASECHK.TRANS64.TRYWAIT P1, [R3+URZ], R0 ;  /* 0x00000000030075a7 */ /* 0x000062000802017f */
[----:B------:R-:W-:Y:S05]  /*1390*/  @!P0 BRA `(.L_x_15) ;  /* 0x0000000000048947 */ /* 0x000fea0003800000 */
[----:B------:R-:W-:Y:S01]  /*13a0*/  BPT.TRAP 0x1 ;  /* 0x000000040000795c */ /* 0x000fe20000300000 */
.L_x_15:
[----:B-1----:R-:W-:Y:S05]  /*13b0*/  @P1 BRA `(.L_x_16) ;  /* 0x0000000000081947 */ /* 0x002fea0003800000 */
[----:B------:R-:W1:Y:S02]  /*13c0*/  SYNCS.PHASECHK.TRANS64.TRYWAIT P1, [R3+URZ], R0 ;  /* 0x00000000030075a7 */ /* 0x000e64000802017f */
[----:B-1----:R-:W-:Y:S05]  /*13d0*/  @!P1 BRA `(.L_x_17) ;  /* 0x0000016000349947 */ /* 0x002fea0003800000 */
.L_x_16:
[----:B------:R-:W-:-:S04]  /*13e0*/  UISETP.LT.AND UP0, UPT, UR44, 0x1, UPT ;  /* 0x000000012c00788c */ /* 0x000fc8000bf01270 */
[----:B------:R-:W-:-:S04]  /*13f0*/  USEL UR4, UR44, 0x1, UP0 ;  /* 0x000000012c047887 */ /* 0x000fc80008000000 */
[----:B------:R-:W-:-:S06]  /*1400*/  UIADD3 UR4, UR44, -UR4, URZ ;  /* 0x800000042c047290 */ /* 0x000fcc000fffe03f */
[----:B01----:R-:W-:Y:S02]  /*1410*/  IMAD.U32 R0, RZ, RZ, UR4 ;  /* 0x00000004ff007e24 */ /* 0x003fe4000f8e00ff */
[----:B------:R-:W-:Y:S01]  /*1420*/  IMAD.U32 R3, RZ, RZ, UR4 ;  /* 0x00000004ff037e24 */ /* 0x000fe2000f8e00ff */
[----:B------:R-:W-:Y:S05]  /*1430*/  WARPSYNC.ALL ;  /* 0x0000000000007948 */ /* 0x000fea0003800000 */
[----:B------:R-:W-:Y:S01]  /*1440*/  ISETP.GE.AND P1, PT, R0, 0x1, PT ;  /* 0x000000010000780c */ /* 0x000fe20003f26270 */
[----:B------:R-:W-:Y:S01]  /*1450*/  UIADD3 UR46, UR46, 0x8100, URZ ;  /* 0x000081002e2e7890 */ /* 0x000fe2000fffe03f */
[----:B------:R-:W-:Y:S01]  /*1460*/  WARPGROUP.ARRIVE ;  /* 0x00000000000079c5 */ /* 0x000fe20000000000 */
[----:B------:R-:W-:-:S02]  /*1470*/  ULOP3.LUT UR8, UR47, 0x10000, URZ, 0xfc, !UPT ;  /* 0x000100002f087892 */ /* 0x000fc4000f8efc3f */
[----:B------:R-:W-:Y:S02]  /*1480*/  USHF.R.U32.HI UR46, URZ, 0x4, UR46 ;  /* 0x000000043f2e7899 */ /* 0x000fe4000801162e */
[----:B------:R-:W-:Y:S02]  /*1490*/  ULEA UR10, UR39, UR8, 0xa ;  /* 0x00000008270a7291 */ /* 0x000fe4000f8e503f */
[----:B------:R-:W-:Y:S01]  /*14a0*/  ULOP3.LUT UR9, UR46, 0x3fff, URZ, 0xc0, !UPT ;  /* 0x00003fff2e097892 */ /* 0x000fe2000f8ec03f */
[----:B------:R-:W-:Y:S01]  /*14b0*/  UMOV UR5, 0x80000020 ;  /* 0x8000002000057882 */ /* 0x000fe20000000000 */
[----:B------:R-:W-:Y:S02]  /*14c0*/  UMOV UR7, 0x80000020 ;  /* 0x8000002000077882 */ /* 0x000fe40000000000 */
[----:B------:R-:W-:Y:S01]  /*14d0*/  ULOP3.LUT UR9, UR9, 0x10000, URZ, 0xfc, !UPT ;  /* 0x0001000009097892 */ /* 0x000fe2000f8efc3f */
[----:B------:R-:W-:-:S03]  /*14e0*/  UMOV UR4, UR10 ;  /* 0x0000000a00047c82 */ /* 0x000fc60008000000 */
[----:B------:R-:W-:-:S07]  /*14f0*/  ULEA UR11, UR39, UR9, 0xa ;  /* 0x00000009270b7291 */ /* 0x000fce000f8e503f */
[----:B------:R-:W-:Y:S02]  /*1500*/  UMOV UR6, UR11 ;  /* 0x0000000b00067c82 */ /* 0x000fe40008000000 */
[----:B------:R-:W-:Y:S01]  /*1510*/  HGMMA.64x256x16.F32 R24, gdesc[UR4], RZ, !UPT, gsb0 ;  /* 0x03e00000041879f0 */ /* 0x000fe2000c0008ff */
[----:B------:R-:W-:Y:S01]  /*1520*/  UIADD3 UR4, UR10, 0x200, URZ ;  /* 0x000002000a047890 */ /* 0x000fe2000fffe03f */
[----:B------:R-:W-:Y:S01]  /*1530*/  UMOV UR5, 0x80000020 ;  /* 0x8000002000057882 */ /* 0x000fe20000000000 */
[----:B------:R-:W-:Y:S02]  /*1540*/  WARPGROUP.DEPBAR.LE gsb0, 0x0 ;  /* 0x00008000000079c5 */ /* 0x000fe40000010000 */
[----:B------:R-:W-:Y:S01]  /*1550*/  STL.64 [R1], R24 ;  /* 0x0000001801007387 */ /* 0x000fe20000100a00 */
[----:B------:R-:W-:Y:S01]  /*1560*/  IMAD.MOV.U32 R235, RZ, RZ, R49 ;  /* 0x000000ffffeb7224 */ /* 0x000fe200078e0031 */
[----:B------:R-:W-:Y:S01]  /*1570*/  MOV R234, R50 ;  /* 0x0000003200ea7202 */ /* 0x000fe20000000f00 */
[----:B------:R-:W-:Y:S01]  /*1580*/  IMAD.MOV.U32 R233, RZ, RZ, R51 ;  /* 0x000000ffffe97224 */ /* 0x000fe200078e0033 */
[----:B------:R-:W-:Y:S01]  /*1590*/  STL.64 [R1+0x8], R26 ;  /* 0x0000081a01007387 */ /* 0x000fe20000100a00 */
        /* <DEDUP_REMOVED lines=53> */
[----:B------:R0:W-:Y:S01]  /*18f0*/  STL [R1+0x60], R48 ;  /* 0x0000603001007387 */ /* 0x0001e20000100800 */
[----:B------:R-:W-:-:S02]  /*1900*/  IMAD.MOV.U32 R168, RZ, RZ, R84 ;  /* 0x000000ffffa87224 */ /* 0x000fc400078e0054 */
[----:B------:R-:W-:Y:S01]  /*1910*/  IMAD.MOV.U32 R169, RZ, RZ, R85 ;  /* 0x000000ffffa97224 */ /* 0x000fe200078e0055 */
[----:B------:R-:W-:Y:S01]  /*1920*/  STL [R1+0x2b8], R160 ;  /* 0x0002b8a001007387 */ /* 0x000fe20000100800 */
[----:B------:R-:W-:Y:S02]  /*1930*/  IMAD.MOV.U32 R171, RZ, RZ, R87 ;  /* 0x000000ffffab7224 */ /* 0x000fe400078e0057 */
[----:B------:R-:W-:Y:S02]  /*1940*/  IMAD.MOV.U32 R172, RZ, RZ, R88 ;  /* 0x000000ffffac7224 */ /* 0x000fe400078e0058 */
[----:B------:R-:W-:Y:S02]  /*1950*/  IMAD.MOV.U32 R173, RZ, RZ, R89 ;  /* 0x000000ffffad7224 */ /* 0x000fe400078e0059 */
[----:B------:R-:W-:Y:S02]  /*1960*/  IMAD.MOV.U32 R174, RZ, RZ, R90 ;  /* 0x000000ffffae7224 */ /* 0x000fe400078e005a */
[----:B------:R-:W-:-:S02]  /*1970*/  IMAD.MOV.U32 R175, RZ, RZ, R91 ;  /* 0x000000ffffaf7224 */ /* 0x000fc400078e005b */
[----:B------:R-:W-:Y:S02]  /*1980*/  IMAD.MOV.U32 R177, RZ, RZ, R93 ;  /* 0x000000ffffb17224 */ /* 0x000fe400078e005d */
        /* <DEDUP_REMOVED lines=37> */
[----:B---3--:R-:W-:Y:S02]  /*1be0*/  IMAD.MOV.U32 R17, RZ, RZ, R138 ;  /* 0x000000ffff117224 */ /* 0x008fe400078e008a */
        /* <DEDUP_REMOVED lines=8> */
[----:B--2---:R-:W-:-:S02]  /*1c70*/  IMAD.MOV.U32 R5, RZ, RZ, R149 ;  /* 0x000000ffff057224 */ /* 0x004fc400078e0095 */
[----:B------:R-:W-:Y:S02]  /*1c80*/  IMAD.MOV.U32 R4, RZ, RZ, R150 ;  /* 0x000000ffff047224 */ /* 0x000fe400078e0096 */
[----:B------:R-:W-:Y:S02]  /*1c90*/  IMAD.MOV.U32 R0, RZ, RZ, R151 ;  /* 0x000000ffff007224 */ /* 0x000fe400078e0097 */
[----:B0-----:R-:W-:-:S06]  /*1ca0*/  WARPGROUP.ARRIVE ;  /* 0x00000000000079c5 */ /* 0x001fcc0000000000 */
[----:B------:R-:W-:Y:S03]  /*1cb0*/  HGMMA.64x256x16.F32 R24, gdesc[UR4], RZ, !UPT, gsb0 ;  /* 0x03e00000041879f0 */ /* 0x000fe6000c0008ff */
[----:B------:R-:W-:Y:S02]  /*1cc0*/  WARPGROUP.DEPBAR.LE gsb0, 0x0 ;  /* 0x00008000000079c5 */ /* 0x000fe40000010000 */
[----:B------:R-:W-:Y:S04]  /*1cd0*/  STL.64 [R1+0x2b0], R150 ;  /* 0x0002b09601007387 */ /* 0x000fe80000100a00 */
        /* <DEDUP_REMOVED lines=20> */
[----:B------:R0:W-:Y:S04]  /*1e20*/  STL.64 [R1+0x208], R108 ;  /* 0x0002086c01007387 */ /* 0x0001e80000100a00 */
[----:B0-----:R-:W2:Y:S04]  /*1e30*/  LDL.LU R108, [R1] ;  /* 0x00000000016c7983 */ /* 0x001ea80000300800 */
[----:B------:R-:W2:Y:S04]  /*1e40*/  LDL.LU R109, [R1+0x4] ;  /* 0x00000400016d7983 */ /* 0x000ea80000300800 */
        /* <DEDUP_REMOVED lines=22> */
[----:B------:R-:W2:Y:S01]  /*1fb0*/  LDL.LU R132, [R1+0x60] ;  /* 0x0000600001847983 */ /* 0x000ea20000300800 */
        /* <DEDUP_REMOVED lines=10> */
[----:B------:R-:W-:Y:S01]  /*2060*/  UIADD3 UR4, UR10, 0x2, URZ ;  /* 0x000000020a047890 */ /* 0x000fe2000fffe03f */
[----:B------:R-:W-:Y:S01]  /*2070*/  IMAD.MOV.U32 R140, RZ, RZ, R228 ;  /* 0x000000ffff8c7224 */ /* 0x000fe200078e00e4 */
[----:B------:R-:W-:Y:S01]  /*2080*/  UIADD3 UR6, UR11, 0x2, URZ ;  /* 0x000000020b067890 */ /* 0x000fe2000fffe03f */
[----:B------:R-:W-:Y:S01]  /*2090*/  IMAD.MOV.U32 R141, RZ, RZ, R227 ;  /* 0x000000ffff8d7224 */ /* 0x000fe200078e00e3 */
[----:B------:R-:W-:Y:S01]  /*20a0*/  UMOV UR5, 0x80000020 ;  /* 0x8000002000057882 */ /* 0x000fe20000000000 */
[----:B------:R-:W-:Y:S01]  /*20b0*/  IMAD.MOV.U32 R142, RZ, RZ, R226 ;  /* 0x000000ffff8e7224 */ /* 0x000fe200078e00e2 */
[----:B------:R-:W-:Y:S01]  /*20c0*/  MOV R226, R12 ;  /* 0x0000000c00e27202 */ /* 0x000fe20000000f00 */
[----:B------:R-:W-:Y:S01]  /*20d0*/  IMAD.MOV.U32 R144, RZ, RZ, R224 ;  /* 0x000000ffff907224 */ /* 0x000fe200078e00e0 */
[----:B------:R-:W-:Y:S01]  /*20e0*/  UMOV UR7, 0x80000020 ;  /* 0x8000002000077882 */ /* 0x000fe20000000000 */
[----:B------:R-:W-:-:S02]  /*20f0*/  IMAD.MOV.U32 R145, RZ, RZ, R223 ;  /* 0x000000ffff917224 */ /* 0x000fc400078e00df */
[----:B------:R-:W-:Y:S02]  /*2100*/  IMAD.MOV.U32 R146, RZ, RZ, R222 ;  /* 0x000000ffff927224 */ /* 0x000fe400078e00de */
[----:B------:R-:W-:Y:S01]  /*2110*/  IMAD.MOV.U32 R147, RZ, RZ, R221 ;  /* 0x000000ffff937224 */ /* 0x000fe200078e00dd */
[----:B------:R-:W-:Y:S01]  /*2120*/  MOV R221, R18 ;  /* 0x0000001200dd7202 */ /* 0x000fe20000000f00 */
[----:B------:R-:W-:Y:S02]  /*2130*/  IMAD.MOV.U32 R149, RZ, RZ, R219 ;  /* 0x000000ffff957224 */ /* 0x000fe400078e00db */
[----:B------:R-:W-:Y:S02]  /*2140*/  IMAD.MOV.U32 R150, RZ, RZ, R218 ;  /* 0x000000ffff967224 */ /* 0x000fe400078e00da */
[----:B------:R-:W-:Y:S02]  /*2150*/  IMAD.MOV.U32 R151, RZ, RZ, R217 ;  /* 0x000000ffff977224 */ /* 0x000fe400078e00d9 */
[----:B------:R-:W-:Y:S01]  /*2160*/  IMAD.MOV.U32 R160, RZ, RZ, R216 ;  /* 0x000000ffffa07224 */ /* 0x000fe200078e00d8 */
[----:B------:R-:W-:Y:S01]  /*2170*/  MOV R216, R23 ;  /* 0x0000001700d87202 */ /* 0x000fe20000000f00 */
        /* <DEDUP_REMOVED lines=15> */
[----:B------:R-:W-:-:S06]  /*2270*/  IMAD.MOV.U32 R235, RZ, RZ, R0 ;  /* 0x000000ffffeb7224 */ /* 0x000fcc00078e0000 */
[----:B--2---:R-:W-:-:S06]  /*2280*/  WARPGROUP.ARRIVE ;  /* 0x00000000000079c5 */ /* 0x004fcc0000000000 */
[----:B------:R-:W-:Y:S03]  /*2290*/  HGMMA.64x256x16.F32 R108, gdesc[UR4], R108, gsb0 ;  /* 0x03e00000046c79f0 */ /* 0x000fe6000800086c */
[----:B------:R-:W-:Y:S02]  /*22a0*/  WARPGROUP.DEPBAR.LE gsb0, 0x0 ;  /* 0x00008000000079c5 */ /* 0x000fe40000010000 */
[----:B------:R-:W-:Y:S04]  /*22b0*/  STL.64 [R1], R108 ;  /* 0x0000006c01007387 */ /* 0x000fe80000100a00 */
        /* <DEDUP_REMOVED lines=63> */
[----:B0-----:R1:W5:Y:S04]  /*26b0*/  LDL.LU R160, [R1+0x2b8] ;  /* 0x0002b80001a07983 */ /* 0x0013680000300800 */
[----:B------:R-:W2:Y:S04]  /*26c0*/  LDL.LU.64 R150, [R1+0x2b0] ;  /* 0x0002b00001967983 */ /* 0x000ea80000300a00 */
        /* <DEDUP_REMOVED lines=20> */
[----:B------:R-:W2:Y:S01]  /*2810*/  LDL.LU.64 R108, [R1+0x208] ;  /* 0x00020800016c7983 */ /* 0x000ea20000300a00 */
[----:B------:R-:W-:Y:S01]  /*2820*/  UIADD3 UR4, UR10, 0x202, URZ ;  /* 0x000002020a047890 */ /* 0x000fe2000fffe03f */
[----:B------:R-:W-:Y:S01]  /*2830*/  UMOV UR5, 0x80000020 ;  /* 0x8000002000057882 */ /* 0x000fe20000000000 */
[----:B--2---:R-:W-:-:S07]  /*2840*/  WARPGROUP.ARRIVE ;  /* 0x00000000000079c5 */ /* 0x004fce0000000000 */
[----:B------:R-:W-:Y:S03]  /*2850*/  HGMMA.64x256x16.F32 R24, gdesc[UR4], R24, gsb0 ;  /* 0x03e00000041879f0 */ /* 0x000fe60008000818 */
[----:B------:R-:W-:Y:S02]  /*2860*/  WARPGROUP.DEPBAR.LE gsb0, 0x0 ;  /* 0x00008000000079c5 */ /* 0x000fe40000010000 */
[----:B-1----:R-:W-:Y:S05]  /*2870*/  @!P1 BRA `(.L_x_18) ;  /* 0x0000002000909947 */ /* 0x002fea0003800000 */
[----:B------:R-:W-:Y:S02]  /*2880*/  UIADD3 UR4, UR39, 0x1, URZ ;  /* 0x0000000127047890 */ /* 0x000fe4000fffe03f */
[----:B------:R-:W-:Y:S02]  /*2890*/  UMOV UR11, UR39 ;  /* 0x00000027000b7c82 */ /* 0x000fe40008000000 */
[----:B------:R-:W-:-:S04]  /*28a0*/  UISETP.NE.AND UP0, UPT, UR4, 0x2, UPT ;  /* 0x000000020400788c */ /* 0x000fc8000bf05270 */
[----:B------:R-:W-:Y:S02]  /*28b0*/  USEL UR5, URZ, 0x1, UP0 ;  /* 0x000000013f057887 */ /* 0x000fe40008000000 */
[----:B------:R-:W-:Y:S02]  /*28c0*/  USEL UR10, UR4, URZ, UP0 ;  /* 0x0000003f040a7287 */ /* 0x000fe40008000000 */
[----:B------:R-:W-:-:S06]  /*28d0*/  ULOP3.LUT UR5, UR38, UR5, URZ, 0x3c, !UPT ;  /* 0x0000000526057292 */ /* 0x000fcc000f8e3c3f */
[----:B------:R-:W-:-:S07]  /*28e0*/  MOV R0, UR5 ;  /* 0x0000000500007c02 */ /* 0x000fce0008000f00 */
.L_x_25:
[----:B------:R-:W-:Y:S05]  /*28f0*/  @!P0 BRA `(.L_x_19) ;  /* 0x0000000000048947 */ /* 0x000fea0003800000 */
[----:B------:R-:W-:Y:S01]  /*2900*/  BPT.TRAP 0x1 ;  /* 0x000000040000795c */ /* 0x000fe20000300000 */
.L_x_19:
[----:B------:R-:W0:Y:S01]  /*2910*/  S2UR UR5, SR_CgaCtaId ;  /* 0x00000000000579c3 */ /* 0x000e220000008800 */
[----:B------:R-:W-:Y:S01]  /*2920*/  UMOV UR4, 0x400 ;  /* 0x0000040000047882 */ /* 0x000fe20000000000 */
[----:B------:R-:W-:Y:S01]  /*2930*/  SHF.L.U32 R4, R0, 0x1f, RZ ;  /* 0x0000001f00047819 */ /* 0x000fe200000006ff */
[----:B0-----:R-:W-:-:S04]  /*2940*/  ULEA UR14, UR5, UR4, 0x18 ;  /* 0x00000004050e7291 */ /* 0x001fc8000f8ec03f */
[----:B------:R-:W-:-:S09]  /*2950*/  ULEA UR4, UR10, UR14, 0x3 ;  /* 0x0000000e0a047291 */ /* 0x000fd2000f8e183f */
[----:B------:R0:W1:Y:S01]  /*2960*/  SYNCS.PHASECHK.TRANS64.TRYWAIT P1, [UR4], R4 ;  /* 0x00000004ff0075a7 */ /* 0x0000620008020144 */
[----:B------:R-:W-:Y:S05]  /*2970*/  @!P0 BRA `(.L_x_20) ;  /* 0x0000000000048947 */ /* 0x000fea0003800000 */
[----:B------:R-:W-:Y:S01]  /*2980*/  BPT.TRAP 0x1 ;  /* 0x000000040000795c */ /* 0x000fe20000300000 */
.L_x_20:
[----:B-1----:R-:W-:Y:S05]  /*2990*/  @P1 BRA `(.L_x_21) ;  /* 0x0000000000081947 */ /* 0x002fea0003800000 */
[----:B------:R-:W1:Y:S02]  /*29a0*/  SYNCS.PHASECHK.TRANS64.TRYWAIT P1, [UR4], R4 ;  /* 0x00000004ff0075a7 */ /* 0x000e640008020144 */
[----:B-1----:R-:W-:Y:S05]  /*29b0*/  @!P1 BRA `(.L_x_22) ;  /* 0x0000014800d09947 */ /* 0x002fea0003800000 */
.L_x_21:
        /* <DEDUP_REMOVED lines=64> */
[----:B--2---:R-:W2:Y:S04]  /*2dc0*/  LDL.LU.64 R24, [R1] ;  /* 0x0000000001187983 */ /* 0x004ea80000300a00 */
        /* <DEDUP_REMOVED lines=63> */
[----:B------:R-:W-:-:S02]  /*31c0*/  ULEA UR12, UR10, UR8, 0xa ;  /* 0x000000080a0c7291 */ /* 0x000fc4000f8e503f */
[----:B------:R-:W-:Y:S01]  /*31d0*/  ULEA UR13, UR10, UR9, 0xa ;  /* 0x000000090a0d7291 */ /* 0x000fe2000f8e503f */
[----:B------:R-:W-:Y:S01]  /*31e0*/  UMOV UR5, 0x80000020 ;  /* 0x8000002000057882 */ /* 0x000fe20000000000 */
[----:B------:R-:W-:-:S03]  /*31f0*/  UMOV UR7, 0x80000020 ;  /* 0x8000002000077882 */ /* 0x000fc60000000000 */
[----:B------:R-:W-:Y:S02]  /*3200*/  UMOV UR4, UR12 ;  /* 0x0000000c00047c82 */ /* 0x000fe40008000000 */
[----:B------:R-:W-:Y:S01]  /*3210*/  UMOV UR6, UR13 ;  /* 0x0000000d00067c82 */ /* 0x000fe20008000000 */
[----:B--2---:R-:W-:-:S06]  /*3220*/  WARPGROUP.ARRIVE ;  /* 0x00000000000079c5 */ /* 0x004fcc0000000000 */
[----:B------:R-:W-:Y:S03]  /*3230*/  HGMMA.64x256x16.F32 R24, gdesc[UR4], R24, gsb0 ;  /* 0x03e00000041879f0 */ /* 0x000fe60008000818 */
[----:B------:R-:W-:Y:S02]  /*3240*/  WARPGROUP.DEPBAR.LE gsb0, 0x0 ;  /* 0x00008000000079c5 */ /* 0x000fe40000010000 */
[----:B------:R-:W-:Y:S01]  /*3250*/  STL.64 [R1], R24 ;  /* 0x0000001801007387 */ /* 0x000fe20000100a00 */
[----:B-1----:R-:W-:Y:S01]  /*3260*/  IMAD.MOV.U32 R5, RZ, RZ, R150 ;  /* 0x000000ffff057224 */ /* 0x002fe200078e0096 */
[----:B------:R-:W-:Y:S01]  /*3270*/  MOV R6, R149 ;  /* 0x0000009500067202 */ /* 0x000fe20000000f00 */
[----:B0-----:R-:W-:Y:S01]  /*3280*/  IMAD.MOV.U32 R4, RZ, RZ, R151 ;  /* 0x000000ffff047224 */ /* 0x001fe200078e0097 */
        /* <DEDUP_REMOVED lines=44> */
[----:B------:R0:W-:Y:S01]  /*3550*/  STL.64 [R1+0x60], R48 ;  /* 0x0000603001007387 */ /* 0x0001e20000100a00 */
[----:B------:R-:W-:Y:S01]  /*3560*/  IMAD.MOV.U32 R204, RZ, RZ, R120 ;  /* 0x000000ffffcc7224 */ /* 0x000fe200078e0078 */
[----:B------:R-:W-:Y:S01]  /*3570*/  MOV R173, R89 ;  /* 0x0000005900ad7202 */ /* 0x000fe20000000f00 */
[----:B------:R-:W-:Y:S01]  /*3580*/  IMAD.MOV.U32 R205, RZ, RZ, R121 ;  /* 0x000000ffffcd7224 */ /* 0x000fe200078e0079 */
[----:B------:R-:W2:Y:S01]  /*3590*/  LDL.LU.64 R150, [R1+0x4b8] ;  /* 0x0004b80001967983 */ /* 0x000ea20000300a00 */
        /* <DEDUP_REMOVED lines=28> */
[----:B------:R-:W-:-:S02]  /*3760*/  IMAD.MOV.U32 R184, RZ, RZ, R100 ;  /* 0x000000ffffb87224 */ /* 0x000fc400078e0064 */
[----:B------:R-:W-:Y:S01]  /*3770*/  IMAD.MOV.U32 R185, RZ, RZ, R101 ;  /* 0x000000ffffb97224 */ /* 0x000fe200078e0065 */
[----:B------:R-:W2:Y:S01]  /*3780*/  LDL.LU.64 R134, [R1+0x478] ;  /* 0x0004780001867983 */ /* 0x000ea20000300a00 */
[----:B------:R-:W-:Y:S02]  /*3790*/  IMAD.MOV.U32 R182, RZ, RZ, R98 ;  /* 0x000000ffffb67224 */ /* 0x000fe400078e0062 */
[----:B------:R-:W-:Y:S01]  /*37a0*/  IMAD.MOV.U32 R180, RZ, RZ, R96 ;  /* 0x000000ffffb47224 */ /* 0x000fe200078e0060 */
[----:B------:R-:W2:Y:S01]  /*37b0*/  LDL.LU.64 R132, [R1+0x470] ;  /* 0x0004700001847983 */ /* 0x000ea20000300a00 */
[----:B------:R-:W-:Y:S02]  /*37c0*/  IMAD.MOV.U32 R181, RZ, RZ, R97 ;  /* 0x000000ffffb57224 */ /* 0x000fe400078e0061 */
        /* <DEDUP_REMOVED lines=78> */
[----:B0-----:R-:W2:Y:S04]  /*3cb0*/  LDL.LU.64 R48, [R1+0x320] ;  /* 0x0003200001307983 */ /* 0x001ea80000300a00 */
        /* <DEDUP_REMOVED lines=13> */
[----:B------:R-:W-:-:S02]  /*3d90*/  UMOV UR5, 0x80000020 ;  /* 0x8000002000057882 */ /* 0x000fc40000000000 */
[----:B-----5:R-:W-:Y:S01]  /*3da0*/  STL [R1+0x2b8], R160 ;  /* 0x0002b8a001007387 */ /* 0x020fe20000100800 */
[----:B--2---:R-:W-:-:S06]  /*3db0*/  WARPGROUP.ARRIVE ;  /* 0x00000000000079c5 */ /* 0x004fcc0000000000 */
[----:B------:R-:W-:Y:S03]  /*3dc0*/  HGMMA.64x256x16.F32 R24, gdesc[UR4], R24, gsb0 ;  /* 0x03e00000041879f0 */ /* 0x000fe60008000818 */
        /* <DEDUP_REMOVED lines=86> */
[----:B------:R-:W-:Y:S01]  /*4330*/  IMAD.MOV.U32 R234, RZ, RZ, R5 ;  /* 0x000000ffffea7224 */ /* 0x000fe200078e0005 */
[----:B------:R-:W-:Y:S02]  /*4340*/  UIADD3 UR4, UR12, 0x2, URZ ;  /* 0x000000020c047890 */ /* 0x000fe4000fffe03f */
[----:B------:R-:W-:Y:S01]  /*4350*/  UIADD3 UR6, UR13, 0x2, URZ ;  /* 0x000000020d067890 */ /* 0x000fe2000fffe03f */
[----:B------:R-:W-:Y:S01]  /*4360*/  UMOV UR5, 0x80000020 ;  /* 0x8000002000057882 */ /* 0x000fe20000000000 */
[----:B------:R-:W-:Y:S01]  /*4370*/  UMOV UR7, 0x80000020 ;  /* 0x8000002000077882 */ /* 0x000fe20000000000 */
        /* <DEDUP_REMOVED lines=96> */
[----:B------:R-:W-:Y:S01]  /*4980*/  BPT.TRAP 0x1 ;  /* 0x000000040000795c */ /* 0x000fe20000300000 */
.L_x_23:
[----:B------:R-:W-:Y:S02]  /*4990*/  UISETP.GT.U32.AND UP0, UPT, UR40, 0x1, UPT ;  /* 0x000000012800788c */ /* 0x000fe4000bf04070 */
[----:B------:R-:W-:-:S04]  /*49a0*/  ULEA UR4, UR11, UR14, 0x3 ;  /* 0x0000000e0b047291 */ /* 0x000fc8000f8e183f */
[----:B------:R-:W-:Y:S01]  /*49b0*/  UIADD3 UR4, UR4, 0x10, URZ ;  /* 0x0000001004047890 */ /* 0x000fe2000fffe03f */
[----:B------:R-:W-:-:S03]  /*49c0*/  PLOP3.LUT P1, PT, PT, PT, UP0, 0x80, 0x0 ;  /* 0x000000000000781c */ /* 0x000fc60003f2f008 */
[----:B------:R-:W-:-:S09]  /*49d0*/  UPRMT UR4, URZ, 0x654, UR4 ;  /* 0x000006543f047896 */ /* 0x000fd20008000004 */
[----:B------:R-:W-:Y:S01]  /*49e0*/  SYNCS.ARRIVE.TRANS64.RED.A1T0 RZ, [UR4], RZ ;  /* 0x000000ffffff79a7 */ /* 0x000fe20008100404 */
[----:B------:R-:W-:Y:S05]  /*49f0*/  @P1 BRA `(.L_x_24) ;  /* 0x0000000000041947 */ /* 0x000fea0003800000 */
[----:B------:R-:W-:Y:S01]  /*4a00*/  BPT.TRAP 0x1 ;  /* 0x000000040000795c */ /* 0x000fe20000300000 */
.L_x_24:
[----:B------:R-:W-:Y:S01]  /*4a10*/  UIADD3 UR10, UR10, 0x1, URZ ;  /* 0x000000010a0a7890 */ /* 0x000fe2000fffe03f */
[C---:B------:R-:W-:Y:S01]  /*4a20*/  ISETP.GT.AND P1, PT, R3.reuse, 0x1, PT ;  /* 0x000000010300780c */ /* 0x040fe20003f24270 */
[----:B------:R-:W-:Y:S01]  /*4a30*/  UIADD3 UR11, UR11, 0x1, URZ ;  /* 0x000000010b0b7890 */ /* 0x000fe2000fffe03f */
[----:B------:R-:W-:Y:S01]  /*4a40*/  VIADD R3, R3, 0xffffffff ;  /* 0xffffffff03037836 */ /* 0x000fe20000000000 */
[----:B------:R-:W-:Y:S02]  /*4a50*/  UISETP.NE.AND UP0, UPT, UR10, 0x2, UPT ;  /* 0x000000020a00788c */ /* 0x000fe4000bf05270 */
[----:B------:R-:W-:Y:S02]  /*4a60*/  UISETP.NE.AND UP1, UPT, UR11, 0x2, UPT ;  /* 0x000000020b00788c */ /* 0x000fe4000bf25270 */
[----:B------:R-:W-:Y:S02]  /*4a70*/  USEL UR4, URZ, 0x1, UP0 ;  /* 0x000000013f047887 */ /* 0x000fe40008000000 */
[----:B------:R-:W-:-:S02]  /*4a80*/  USEL UR10, UR10, URZ, UP0 ;  /* 0x0000003f0a0a7287 */ /* 0x000fc40008000000 */
[----:B------:R-:W-:Y:S02]  /*4a90*/  USEL UR11, UR11, URZ, UP1 ;  /* 0x0000003f0b0b7287 */ /* 0x000fe40008800000 */
[----:B------:R-:W-:Y:S01]  /*4aa0*/  LOP3.LUT R0, R0, UR4, RZ, 0x3c, !PT ;  /* 0x0000000400007c12 */ /* 0x000fe2000f8e3cff */
[----:B------:R-:W-:Y:S09]  /*4ab0*/  @P1 BRA `(.L_x_25) ;  /* 0xffffffdc008c1947 */ /* 0x000ff2000383ffff */
.L_x_18:
[----:B------:R-:W0:Y:S02]  /*4ac0*/  LDC R0, c[0x0][0x28c] ;  /* 0x0000a300ff007b82 */ /* 0x000e240000000800 */
[----:B0-----:R-:W-:-:S13]  /*4ad0*/  ISETP.GE.AND P1, PT, R0, 0x1, PT ;  /* 0x000000010000780c */ /* 0x001fda0003f26270 */
[----:B------:R-:W-:Y:S05]  /*4ae0*/  @!P1 BRA `(.L_x_26) ;  /* 0x0000000000449947 */ /* 0x000fea0003800000 */
[----:B------:R-:W-:Y:S05]  /*4af0*/  @!P0 BRA `(.L_x_27) ;  /* 0x0000000000048947 */ /* 0x000fea0003800000 */
[----:B------:R-:W-:Y:S01]  /*4b00*/  BPT.TRAP 0x1 ;  /* 0x000000040000795c */ /* 0x000fe20000300000 */
.L_x_27:
[----:B------:R-:W0:Y:S01]  /*4b10*/  S2UR UR6, SR_CgaCtaId ;  /* 0x00000000000679c3 */ /* 0x000e220000008800 */
[----:B------:R-:W-:Y:S01]  /*4b20*/  UISETP.LT.AND UP0, UPT, UR44, 0x1, UPT ;  /* 0x000000012c00788c */ /* 0x000fe2000bf01270 */
[----:B------:R-:W-:-:S03]  /*4b30*/  UMOV UR5, 0x400 ;  /* 0x0000040000057882 */ /* 0x000fc60000000000 */
[----:B------:R-:W-:Y:S02]  /*4b40*/  USEL UR4, UR44, 0x1, UP0 ;  /* 0x000000012c047887 */ /* 0x000fe40008000000 */
[----:B------:R-:W-:Y:S02]  /*4b50*/  UISETP.GT.U32.AND UP0, UPT, UR40, 0x1, UPT ;  /* 0x000000012800788c */ /* 0x000fe4000bf04070 */
[----:B------:R-:W-:-:S04]  /*4b60*/  UIADD3 UR4, UR39, UR44, -UR4 ;  /* 0x0000002c27047290 */ /* 0x000fc8000fffe804 */
[----:B------:R-:W-:Y:S01]  /*4b70*/  USHF.L.U32 UR4, UR4, 0x3, URZ ;  /* 0x0000000304047899 */ /* 0x000fe2000800063f */
[----:B------:R-:W-:-:S03]  /*4b80*/  PLOP3.LUT P0, PT, PT, PT, UP0, 0x80, 0x0 ;  /* 0x000000000000781c */ /* 0x000fc60003f0f008 */
[----:B------:R-:W-:Y:S02]  /*4b90*/  ULOP3.LUT UR4, UR4, 0x8, URZ, 0xc0, !UPT ;  /* 0x0000000804047892 */ /* 0x000fe4000f8ec03f */
[----:B0-----:R-:W-:-:S04]  /*4ba0*/  ULEA UR5, UR6, UR5, 0x18 ;  /* 0x0000000506057291 */ /* 0x001fc8000f8ec03f */
[----:B------:R-:W-:-:S04]  /*4bb0*/  UIADD3 UR4, UR5, 0x10, UR4 ;  /* 0x0000001005047890 */ /* 0x000fc8000fffe004 */
[----:B------:R-:W-:-:S09]  /*4bc0*/  UPRMT UR4, URZ, 0x654, UR4 ;  /* 0x000006543f047896 */ /* 0x000fd20008000004 */
[----:B------:R-:W-:Y:S01]  /*4bd0*/  SYNCS.ARRIVE.TRANS64.RED.A1T0 RZ, [UR4], RZ ;  /* 0x000000ffffff79a7 */ /* 0x000fe20008100404 */
[----:B------:R-:W-:Y:S05]  /*4be0*/  @P0 BRA `(.L_x_26) ;  /* 0x0000000000040947 */ /* 0x000fea0003800000 */
[----:B------:R-:W-:Y:S01]  /*4bf0*/  BPT.TRAP 0x1 ;  /* 0x000000040000795c */ /* 0x000fe20000300000 */
.L_x_26:
[----:B------:R-:W0:Y:S01]  /*4c00*/  S2R R8, SR_TID.X ;  /* 0x0000000000087919 */ /* 0x000e220000002100 */
[----:B------:R-:W-:Y:S01]  /*4c10*/  IMAD.MOV.U32 R19, RZ, RZ, 0x6540 ;  /* 0x00006540ff137424 */ /* 0x000fe200078e00ff */
[----:B------:R-:W-:Y:S01]  /*4c20*/  USHF.R.S32.HI UR10, URZ, 0x1f, UR43 ;  /* 0x0000001f3f0a7899 */ /* 0x000fe2000801142b */
[----:B-----5:R-:W-:Y:S01]  /*4c30*/  LOP3.LUT R4, R160, 0x1, RZ, 0xc0, !PT ;  /* 0x00000001a0047812 */ /* 0x020fe200078ec0ff */
[----:B------:R-:W-:Y:S01]  /*4c40*/  ULDC.64 UR8, c[0x0][0x5d0] ;  /* 0x0001740000087ab9 */ /* 0x000fe20000000a00 */
[----:B------:R-:W-:Y:S01]  /*4c50*/  UIADD3 UR39, UR44, UR39, URZ ;  /* 0x000000272c277290 */ /* 0x000fe2000fffe03f */
[----:B------:R-:W-:Y:S01]  /*4c60*/  MOV R6, UR8 ;  /* 0x0000000800067c02 */ /* 0x000fe20008000f00 */
[----:B------:R-:W-:Y:S01]  /*4c70*/  UIMAD UR4, UR10, UR8, URZ ;  /* 0x000000080a0472a4 */ /* 0x000fe2000f8e023f */
[----:B------:R-:W-:Y:S01]  /*4c80*/  IMAD.SHL.U32 R3, R4, 0x40, RZ ;  /* 0x0000004004037824 */ /* 0x000fe200078e00ff */
[----:B------:R-:W-:Y:S02]  /*4c90*/  UIMAD.WIDE UR6, UR41, 0x100, URZ ;  /* 0x00000100290678a5 */ /* 0x000fe4000f8e023f */
[----:B------:R-:W-:Y:S01]  /*4ca0*/  UIMAD UR4, UR43, UR9, UR4 ;  /* 0x000000092b0472a4 */ /* 0x000fe2000f8e0204 */
[----:B------:R-:W-:Y:S01]  /*4cb0*/  ULDC UR8, c[0x0][0x288] ;  /* 0x0000a20000087ab9 */ /* 0x000fe20000000800 */
[----:B------:R-:W-:Y:S01]  /*4cc0*/  USHF.L.U32 UR41, UR41, 0x8, URZ ;  /* 0x0000000829297899 */ /* 0x000fe2000800063f */
[----:B------:R-:W-:Y:S01]  /*4cd0*/  ULDC UR5, c[0x0][0x284] ;  /* 0x0000a10000057ab9 */ /* 0x000fe20000000800 */
[----:B------:R-:W-:Y:S01]  /*4ce0*/  UISETP.GT.U32.AND UP0, UPT, UR39, 0x1, UPT ;  /* 0x000000012700788c */ /* 0x000fe2000bf04070 */
[----:B------:R-:W-:-:S03]  /*4cf0*/  IMAD.U32 R17, RZ, RZ, UR5 ;  /* 0x00000005ff117e24 */ /* 0x000fc6000f8e00ff */
[----:B------:R-:W-:Y:S01]  /*4d00*/  UISETP.LT.U32.AND UP0, UPT, UR44, 0x2, UP0 ;  /* 0x000000022c00788c */ /* 0x000fe20008701070 */
[C---:B0-----:R-:W-:Y:S01]  /*4d10*/  IMAD.SHL.U32 R18, R8.reuse, 0x2, RZ ;  /* 0x0000000208127824 */ /* 0x041fe200078e00ff */
[----:B------:R-:W-:Y:S02]  /*4d20*/  SHF.R.U32.HI R0, RZ, 0x2, R8 ;  /* 0x00000002ff007819 */ /* 0x000fe40000011608 */
[----:B------:R-:W-:Y:S02]  /*4d30*/  LOP3.LUT R5, R8, 0x60, RZ, 0xc0, !PT ;  /* 0x0000006008057812 */ /* 0x000fe400078ec0ff */
[----:B------:R-:W-:Y:S02]  /*4d40*/  LOP3.LUT R18, R18, 0x6, RZ, 0xc0, !PT ;  /* 0x0000000612127812 */ /* 0x000fe400078ec0ff */
[----:B------:R-:W-:Y:S02]  /*4d50*/  LOP3.LUT R0, R0, 0x7, RZ, 0xc0, !PT ;  /* 0x0000000700007812 */ /* 0x000fe400078ec0ff */
[----:B------:R-:W-:Y:S01]  /*4d60*/  PRMT R18, R18, R19, UR42 ;  /* 0x0000002a12127e16 */ /* 0x000fe20008000013 */
[----:B------:R-:W-:Y:S01]  /*4d70*/  USHF.L.U32 UR42, UR42, 0x8, URZ ;  /* 0x000000082a2a7899 */ /* 0x000fe2000800063f */
[----:B------:R-:W-:-:S02]  /*4d80*/  SHF.R.U32.HI R5, RZ, 0x1, R5 ;  /* 0x00000001ff057819 */ /* 0x000fc40000011605 */
[----:B------:R-:W-:Y:S01]  /*4d90*/  SHF.R.S32.HI R19, RZ, 0x1f, R18 ;  /* 0x0000001fff137819 */ /* 0x000fe20000011412 */
[----:B------:R-:W-:Y:S01]  /*4da0*/  UISETP.GE.AND UP1, UPT, UR42, UR8, UPT ;  /* 0x000000082a00728c */ /* 0x000fe2000bf26270 */
[--C-:B------:R-:W-:Y:S02]  /*4db0*/  LOP3.LUT R3, R3, 0x40, R0.reuse, 0xe2, !PT ;  /* 0x0000004003037812 */ /* 0x100fe400078ee200 */
[----:B------:R-:W-:Y:S01]  /*4dc0*/  IADD3 R0, RZ, -R5, -R0 ;  /* 0x80000005ff007210 */ /* 0x000fe20007ffe800 */
[----:B------:R-:W-:Y:S01]  /*4dd0*/  IMAD.WIDE.U32 R6, R6, UR43, R18 ;  /* 0x0000002b06067c25 */ /* 0x000fe2000f8e0012 */
[----:B------:R-:W-:Y:S01]  /*4de0*/  UISETP.GE.OR UP1, UPT, UR41, UR5, UP1 ;  /* 0x000000052900728c */ /* 0x000fe20008f26670 */
[----:B------:R-:W-:Y:S01]  /*4df0*/  LOP3.LUT R3, R3, UR6, R5, 0xfe, !PT ;  /* 0x0000000603037c12 */ /* 0x000fe2000f8efe05 */
[----:B------:R-:W-:Y:S01]  /*4e00*/  USEL UR5, URZ, 0x1, !UP0 ;  /* 0x000000013f057887 */ /* 0x000fe2000c000000 */
[----:B------:R-:W-:Y:S01]  /*4e10*/  VIADD R7, R7, UR4 ;  /* 0x0000000407077c36 */ /* 0x000fe20008000000 */
[----:B------:R-:W-:Y:S01]  /*4e20*/  USHF.R.U32.HI UR4, URZ, 0x1, UR39 ;  /* 0x000000013f047899 */ /* 0x000fe20008011627 */
[----:B------:R-:W-:Y:S01]  /*4e30*/  IMAD R0, R4, -0x40, R0 ;  /* 0xffffffc004007824 */ /* 0x000fe200078e0200 */
[----:B------:R-:W-:Y:S01]  /*4e40*/  PLOP3.LUT P0, PT, PT, PT, UP1, 0x80, 0x0 ;  /* 0x000000000000781c */ /* 0x000fe20003f0f018 */
[----:B------:R-:W-:Y:S01]  /*4e50*/  IMAD.MOV.U32 R4, RZ, RZ, -0x2 ;  /* 0xfffffffeff047424 */ /* 0x000fe200078e00ff */
[----:B------:R-:W-:-:S02]  /*4e60*/  ULOP3.LUT UR4, UR4, 0x1, URZ, 0xc0, !UPT ;  /* 0x0000000104047892 */ /* 0x000fc4000f8ec03f */
[----:B------:R-:W-:Y:S01]  /*4e70*/  IADD3 R17, R17, -UR41, R0 ;  /* 0x8000002911117c10 */ /* 0x000fe2000fffe000 */
[----:B------:R-:W-:Y:S01]  /*4e80*/  ULOP3.LUT UR39, UR39, 0x1, URZ, 0xc0, !UPT ;  /* 0x0000000127277892 */ /* 0x000fe2000f8ec03f */
[----:B------:R-:W-:Y:S01]  /*4e90*/  LOP3.LUT R0, R8, 0x3, RZ, 0xc0, !PT ;  /* 0x0000000308007812 */ /* 0x000fe200078ec0ff */
[----:B------:R-:W-:Y:S01]  /*4ea0*/  UISETP.NE.U32.AND UP2, UPT, UR4, 0x1, UPT ;  /* 0x000000010400788c */ /* 0x000fe2000bf45070 */
[----:B------:R-:W-:-:S03]  /*4eb0*/  UMOV UR41, 0xffffffff ;  /* 0xffffffff00297882 */ /* 0x000fc60000000000 */
[----:B------:R-:W-:Y:S01]  /*4ec0*/  UISETP.GT.U32.AND UP2, UPT, UR44, 0x1, !UP2 ;  /* 0x000000012c00788c */ /* 0x000fe2000d744070 */
[----:B------:R-:W-:-:S03]  /*4ed0*/  IMAD R0, R0, R4, UR8 ;  /* 0x0000000800007e24 */ /* 0x000fc6000f8e0204 */
[----:B------:R-:W-:Y:S01]  /*4ee0*/  USEL UR4, URZ, 0x1, !UP2 ;  /* 0x000000013f047887 */ /* 0x000fe2000d000000 */
[----:B------:R-:W-:-:S03]  /*4ef0*/  VIADD R0, R0, -UR42 ;  /* 0x8000002a00007c36 */ /* 0x000fc60008000000 */
[----:B------:R-:W-:Y:S01]  /*4f00*/  ULOP3.LUT UR38, UR4, UR38, UR5, 0x96, !UPT ;  /* 0x0000002604267292 */ /* 0x000fe2000f8e9605 */
[----:B------:R-:W-:Y:S11]  /*4f10*/  @P0 BRA `(.L_x_28) ;  /* 0x0000010400d80947 */ /* 0x000ff60003800000 */
[----:B------:R-:W-:Y:S01]  /*4f20*/  FSETP.NEU.AND P0, PT, R16, RZ, PT ;  /* 0x000000ff1000720b */ /* 0x000fe20003f0d000 */
[----:B------:R-:W-:Y:S01]  /*4f30*/  ULDC.64 UR8, c[0x0][0x5c8] ;  /* 0x0001720000087ab9 */ /* 0x000fe20000000a00 */
[----:B------:R-:W-:Y:S01]  /*4f40*/  ISETP.GT.AND P3, PT, R17, RZ, PT ;  /* 0x000000ff1100720c */ /* 0x000fe20003f64270 */
[----:B------:R-:W-:Y:S01]  /*4f50*/  UIMAD UR4, UR7, UR8, URZ ;  /* 0x00000008070472a4 */ /* 0x000fe2000f8e023f */
[----:B------:R-:W-:Y:S01]  /*4f60*/  MOV R10, UR9 ;  /* 0x00000009000a7c02 */ /* 0x000fe20008000f00 */
[C---:B------:R-:W-:Y:S01]  /*4f70*/  IMAD.WIDE.U32 R6, R3.reuse, UR8, R6 ;  /* 0x0000000803067c25 */ /* 0x040fe2000f8e0006 */
[----:B------:R-:W-:Y:S01]  /*4f80*/  BSSY B0, `(.L_x_28) ;  /* 0x000106f000007945 */ /* 0x000fe20003800000 */
[----:B------:R-:W-:Y:S02]  /*4f90*/  ISETP.GT.AND P1, PT, R0, RZ, P3 ;  /* 0x000000ff0000720c */ /* 0x000fe40001f24270 */
[----:B------:R-:W-:-:S04]  /*4fa0*/  IMAD R10, R3, R10, UR4 ;  /* 0x00000004030a7e24 */ /* 0x000fc8000f8e020a */
[----:B------:R-:W-:Y:S01]  /*4fb0*/  IMAD.IADD R10, R7, 0x1, R10 ;  /* 0x00000001070a7824 */ /* 0x000fe200078e020a */
[----:B------:R-:W-:Y:S06]  /*4fc0*/  @!P0 BRA `(.L_x_29) ;  /* 0x000000b800108947 */ /* 0x000fec0003800000 */
[----:B------:R-:W0:Y:S01]  /*4fd0*/  LDC.64 R22, c[0x0][0x5b8] ;  /* 0x00016e00ff167b82 */ /* 0x000e220000000a00 */
[----:B------:R-:W2:Y:S01]  /*4fe0*/  LDL.LU R11, [R1] ;  /* 0x00000000010b7983 */ /* 0x000ea20000300800 */
[----:B------:R-:W-:-:S06]  /*4ff0*/  ULDC.64 UR4, c[0x0][0x5c0] ;  /* 0x0001700000047ab9 */ /* 0x000fcc0000000a00 */
[----:B------:R-:W1:Y:S08]  /*5000*/  LDC.64 R14, c[0x0][0x5b0] ;  /* 0x00016c00ff0e7b82 */ /* 0x000e700000000a00 */
[----:B------:R-:W3:Y:S01]  /*5010*/  LDC.64 R12, c[0x0][0x5a8] ;  /* 0x00016a00ff0c7b82 */ /* 0x000ee20000000a00 */
[C---:B0-----:R-:W-:Y:S02]  /*5020*/  IMAD R157, R22.reuse, UR10, RZ ;  /* 0x0000000a169d7c24 */ /* 0x041fe4000f8e02ff */
[----:B------:R-:W-:-:S04]  /*5030*/  IMAD.WIDE.U32 R152, R22, UR43, R18 ;  /* 0x0000002b16987c25 */ /* 0x000fc8000f8e0012 */
[----:B------:R-:W-:Y:S02]  /*5040*/  IMAD R157, R23, UR43, R157 ;  /* 0x0000002b179d7c24 */ /* 0x000fe4000f8e029d */
[----:B-1----:R-:W-:Y:S02]  /*5050*/  IMAD R156, R14, UR7, RZ ;  /* 0x000000070e9c7c24 */ /* 0x002fe4000f8e02ff */
[----:B------:R-:W-:Y:S02]  /*5060*/  IMAD.IADD R21, R153, 0x1, R157 ;  /* 0x0000000199157824 */ /* 0x000fe400078e029d */
[----:B------:R-:W-:Y:S02]  /*5070*/  IMAD.MOV.U32 R20, RZ, RZ, R152 ;  /* 0x000000ffff147224 */ /* 0x000fe400078e0098 */
[C---:B------:R-:W-:Y:S02]  /*5080*/  IMAD R156, R3.reuse, R15, R156 ;  /* 0x0000000f039c7224 */ /* 0x040fe400078e029c */
[----:B------:R-:W-:-:S04]  /*5090*/  IMAD.WIDE.U32 R4, R3, R14, R20 ;  /* 0x0000000e03047225 */ /* 0x000fc800078e0014 */
[----:B------:R-:W-:Y:S01]  /*50a0*/  IMAD.IADD R5, R5, 0x1, R156 ;  /* 0x0000000105057824 */ /* 0x000fe200078e029c */
[----:B---3--:R-:W-:-:S04]  /*50b0*/  LEA R8, P0, R4, R12, 0x1 ;  /* 0x0000000c04087211 */ /* 0x008fc800078008ff */
[----:B------:R-:W-:-:S05]  /*50c0*/  LEA.HI.X R9, R4, R13, R5, 0x1, P0 ;  /* 0x0000000d04097211 */ /* 0x000fca00000f0c05 */
[----:B------:R-:W3:Y:S01]  /*50d0*/  @P1 LDG.E.LTC128B.U16 R23, desc[UR36][R8.64] ;  /* 0x0000002408171981 */ /* 0x000ee2000c1e1520 */
[----:B------:R-:W-:Y:S01]  /*50e0*/  BSSY B1, `(.L_x_30) ;  /* 0x0000011000017945 */ /* 0x000fe20003800000 */
[----:B---3--:R-:W-:-:S05]  /*50f0*/  HADD2.F32 R4, -RZ, R23.H0_H0 ;  /* 0x20000017ff047230 */ /* 0x008fca0000004100 */
[----:B------:R-:W-:-:S04]  /*5100*/  FMUL R4, R4, R16 ;  /* 0x0000001004047220 */ /* 0x000fc80000400000 */
[----:B--2---:R-:W-:Y:S01]  /*5110*/  FFMA R7, R11, R2, R4 ;  /* 0x000000020b077223 */ /* 0x004fe20000000004 */
[----:B------:R-:W-:-:S04]  /*5120*/  LEA R4, P0, R6, UR4, 0x1 ;  /* 0x0000000406047c11 */ /* 0x000fc8000f8008ff */
[----:B------:R-:W-:Y:S02]  /*5130*/  LEA.HI.X R5, R6, UR5, R10, 0x1, P0 ;  /* 0x0000000506057c11 */ /* 0x000fe400080f0c0a */
[----:B------:R-:W-:-:S05]  /*5140*/  F2FP.F16.F32.PACK_AB R6, RZ, R7 ;  /* 0x00000007ff06723e */ /* 0x000fca00000000ff */
[----:B------:R0:W-:Y:S02]  /*5150*/  @P1 STG.E.U16 desc[UR36][R4.64], R6 ;  /* 0x0000000604001986 */ /* 0x0001e4000c101524 */
[----:B0-----:R-:W-:-:S05]  /*5160*/  IMAD.WIDE.U32 R6, R3, R14, R18 ;  /* 0x0000000e03067225 */ /* 0x001fca00078e0012 */
[----:B------:R-:W-:-:S03]  /*5170*/  IADD3 R7, R156, R7, RZ ;  /* 0x000000079c077210 */ /* 0x000fc60007ffe0ff */
[----:B------:R-:W-:-:S04]  /*5180*/  IMAD.WIDE.U32 R6, R22, UR43, R6 ;  /* 0x0000002b16067c25 */ /* 0x000fc8000f8e0006 */
[----:B------:R-:W-:Y:S01]  /*5190*/  IMAD.IADD R7, R157, 0x1, R7 ;  /* 0x000000019d077824 */ /* 0x000fe200078e0207 */
[----:B------:R-:W-:-:S04]  /*51a0*/  LEA R10, P0, R6, R12, 0x1 ;  /* 0x0000000c060a7211 */ /* 0x000fc800078008ff */
[----:B------:R-:W-:Y:S02]  /*51b0*/  LEA.HI.X R11, R6, R13, R7, 0x1, P0 ;  /* 0x0000000d060b7211 */ /* 0x000fe400000f0c07 */
[----:B------:R-:W-:-:S13]  /*51c0*/  ISETP.GT.AND P0, PT, R0, 0x1, P3 ;  /* 0x000000010000780c */ /* 0x000fda0001f04270 */
[----:B------:R-:W-:Y:S05]  /*51d0*/  @!P0 BRA `(.L_x_31) ;  /* 0x0000000000048947 */ /* 0x000fea0003800000 */
[----:B------:R0:W5:Y:S02]  /*51e0*/  LDG.E.LTC128B.U16 R23, desc[UR36][R10.64+0x2] ;  /* 0x000002240a177981 */ /* 0x000164000c1e1520 */
.L_x_31:
[----:B------:R-:W-:Y:S05]  /*51f0*/  BSYNC B1 ;  /* 0x0000000000017941 */ /* 0x000fea0003800000 */
.L_x_30:
[----:B------:R-:W2:Y:S01]  /*5200*/  LDL.LU R7, [R1+0x4] ;  /* 0x0000040001077983 */ /* 0x000ea20000300800 */
[----:B-----5:R-:W-:Y:S01]  /*5210*/  HADD2.F32 R6, -RZ, R23.H0_H0 ;  /* 0x20000017ff067230 */ /* 0x020fe20000004100 */
[C---:B------:R-:W-:Y:S01]  /*5220*/  SHF.L.U64.HI R155, R14.reuse, 0x3, R15 ;  /* 0x000000030e9b7819 */ /* 0x040fe2000001020f */
[----:B------:R-:W-:Y:S01]  /*5230*/  IMAD.SHL.U32 R154, R14, 0x8, RZ ;  /* 0x000000080e9a7824 */ /* 0x000fe200078e00ff */
[----:B------:R-:W3:Y:S02]  /*5240*/  LDL.LU R158, [R1+0x8] ;  /* 0x00000800019e7983 */ /* 0x000ee40000300800 */
[----:B------:R-:W-:-:S04]  /*5250*/  FMUL R6, R6, R16 ;  /* 0x0000001006067220 */ /* 0x000fc80000400000 */
[----:B--2---:R-:W-:-:S05]  /*5260*/  FFMA R6, R7, R2, R6 ;  /* 0x0000000207067223 */ /* 0x004fca0000000006 */
[----:B------:R-:W-:-:S05]  /*5270*/  F2FP.F16.F32.PACK_AB R6, RZ, R6 ;  /* 0x00000006ff06723e */ /* 0x000fca00000000ff */
[----:B------:R1:W-:Y:S01]  /*5280*/  @P0 STG.E.U16 desc[UR36][R4.64+0x2], R6 ;  /* 0x0000020604000986 */ /* 0x0003e2000c101524 */
[----:B------:R-:W-:-:S04]  /*5290*/  ISETP.GT.AND P0, PT, R17, 0x8, PT ;  /* 0x000000081100780c */ /* 0x000fc80003f04270 */
[----:B------:R-:W-:Y:S01]  /*52a0*/  ISETP.GT.AND P1, PT, R0, RZ, P0 ;  /* 0x000000ff0000720c */ /* 0x000fe20000724270 */
[----:B-1----:R-:W-:-:S04]  /*52b0*/  IMAD.WIDE.U32 R6, R3, R14, R154 ;  /* 0x0000000e03067225 */ /* 0x002fc800078e009a */
[----:B------:R-:W-:Y:S01]  /*52c0*/  IMAD.IADD R156, R156, 0x1, R7 ;  /* 0x000000019c9c7824 */ /* 0x000fe200078e0207 */
[----:B------:R-:W-:-:S05]  /*52d0*/  IADD3 R7, P2, R152, R6, RZ ;  /* 0x0000000698077210 */ /* 0x000fca0007f5e0ff */
[----:B------:R-:W-:Y:S01]  /*52e0*/  IMAD.X R9, R156, 0x1, R21, P2 ;  /* 0x000000019c097824 */ /* 0x000fe200010e0615 */
[----:B------:R-:W-:-:S04]  /*52f0*/  LEA R8, P2, R7, R12, 0x1 ;  /* 0x0000000c07087211 */ /* 0x000fc800078408ff */
[----:B------:R-:W-:-:S05]  /*5300*/  LEA.HI.X R9, R7, R13, R9, 0x1, P2 ;  /* 0x0000000d07097211 */ /* 0x000fca00010f0c09 */
[----:B------:R1:W2:Y:S01]  /*5310*/  @P1 LDG.E.LTC128B.U16 R23, desc[UR36][R8.64] ;  /* 0x0000002408171981 */ /* 0x0002a2000c1e1520 */
[----:B------:R-:W-:Y:S01]  /*5320*/  IADD3 R6, P2, R18, R6, RZ ;  /* 0x0000000612067210 */ /* 0x000fe20007f5e0ff */
[----:B------:R-:W-:Y:S01]  /*5330*/  BSSY B1, `(.L_x_32) ;  /* 0x0000016000017945 */ /* 0x000fe20003800000 */
[----:B------:R-:W-:Y:S02]  /*5340*/  ISETP.GT.AND P4, PT, R0, 0x1, P0 ;  /* 0x000000010000780c */ /* 0x000fe40000784270 */
[----:B------:R-:W-:Y:S01]  /*5350*/  IADD3.X R7, R19, R156, RZ, P2, !PT ;  /* 0x0000009c13077210 */ /* 0x000fe200017fe4ff */
[----:B------:R-:W-:Y:S02]  /*5360*/  IMAD.U32 R156, RZ, RZ, UR9 ;  /* 0x00000009ff9c7e24 */ /* 0x000fe4000f8e00ff */
[----:B------:R-:W-:-:S04]  /*5370*/  IMAD.WIDE.U32 R6, R22, UR43, R6 ;  /* 0x0000002b16067c25 */ /* 0x000fc8000f8e0006 */
[----:B------:R-:W-:Y:S01]  /*5380*/  IMAD.IADD R7, R157, 0x1, R7 ;  /* 0x000000019d077824 */ /* 0x000fe200078e0207 */
[----:B-1----:R-:W-:-:S04]  /*5390*/  LEA R8, P2, R6, R12, 0x1 ;  /* 0x0000000c06087211 */ /* 0x002fc800078408ff */
[----:B------:R-:W-:Y:S01]  /*53a0*/  LEA.HI.X R9, R6, R13, R7, 0x1, P2 ;  /* 0x0000000d06097211 */ /* 0x000fe200010f0c07 */
[----:B--2---:R-:W-:-:S05]  /*53b0*/  HADD2.F32 R6, -RZ, R23.H0_H0 ;  /* 0x20000017ff067230 */ /* 0x004fca0000004100 */
[----:B------:R-:W-:-:S04]  /*53c0*/  FMUL R6, R6, R16 ;  /* 0x0000001006067220 */ /* 0x000fc80000400000 */
[----:B---3--:R-:W-:Y:S01]  /*53d0*/  FFMA R7, R158, R2, R6 ;  /* 0x000000029e077223 */ /* 0x008fe20000000006 */
[----:B------:R-:W-:Y:S02]  /*53e0*/  IMAD.U32 R158, RZ, RZ, UR8 ;  /* 0x00000008ff9e7e24 */ /* 0x000fe4000f8e00ff */
[----:B------:R-:W-:Y:S02]  /*53f0*/  IMAD.U32 R6, RZ, RZ, UR8 ;  /* 0x00000008ff067e24 */ /* 0x000fe4000f8e00ff */
[----:B------:R-:W-:Y:S02]  /*5400*/  F2FP.F16.F32.PACK_AB R7, RZ, R7 ;  /* 0x00000007ff07723e */ /* 0x000fe400000000ff */
[----:B------:R-:W-:Y:S02]  /*5410*/  SHF.L.U32 R158, R158, 0x4, RZ ;  /* 0x000000049e9e7819 */ /* 0x000fe400000006ff */
[----:B------:R-:W-:Y:S02]  /*5420*/  SHF.L.U64.HI R156, R6, 0x4, R156 ;  /* 0x00000004069c7819 */ /* 0x000fe4000001029c */
[----:B------:R-:W-:-:S02]  /*5430*/  IADD3 R6, P2, R158, R4, RZ ;  /* 0x000000049e067210 */ /* 0x000fc40007f5e0ff */
[----:B------:R-:W-:-:S03]  /*5440*/  PRMT R159, R7, 0x7610, R159 ;  /* 0x00007610079f7816 */ /* 0x000fc6000000009f */
[----:B------:R-:W-:-:S05]  /*5450*/  IMAD.X R7, R156, 0x1, R5, P2 ;  /* 0x000000019c077824 */ /* 0x000fca00010e0605 */
[----:B------:R1:W-:Y:S01]  /*5460*/  @P1 STG.E.U16 desc[UR36][R6.64], R159 ;  /* 0x0000009f06001986 */ /* 0x0003e2000c101524 */
[----:B------:R-:W-:Y:S05]  /*5470*/  @!P4 BRA `(.L_x_33) ;  /* 0x000000000004c947 */ /* 0x000fea0003800000 */
[----:B------:R2:W5:Y:S02]  /*5480*/  LDG.E.LTC128B.U16 R23, desc[UR36][R8.64+0x2] ;  /* 0x0000022408177981 */ /* 0x000564000c1e1520 */
.L_x_33:
[----:B------:R-:W-:Y:S05]  /*5490*/  BSYNC B1 ;  /* 0x0000000000017941 */ /* 0x000fea0003800000 */
.L_x_32:
[----:B------:R-:W3:Y:S01]  /*54a0*/  LDL.LU R161, [R1+0xc] ;  /* 0x00000c0001a17983 */ /* 0x000ee20000300800 */
[----:B-1---5:R-:W-:Y:S01]  /*54b0*/  HADD2.F32 R159, -RZ, R23.H0_H0 ;  /* 0x20000017ff9f7230 */ /* 0x022fe20000004100 */
[----:B------:R-:W-:Y:S01]  /*54c0*/  ISETP.GT.AND P1, PT, R0, 0x8, P3 ;  /* 0x000000080000780c */ /* 0x000fe20001f24270 */
[----:B------:R-:W-:Y:S03]  /*54d0*/  BSSY B1, `(.L_x_34) ;  /* 0x0000007000017945 */ /* 0x000fe60003800000 */
[----:B------:R-:W-:-:S04]  /*54e0*/  FMUL R159, R159, R16 ;  /* 0x000000109f9f7220 */ /* 0x000fc80000400000 */
[----:B---3--:R-:W-:-:S05]  /*54f0*/  FFMA R159, R161, R2, R159 ;  /* 0x00000002a19f7223 */ /* 0x008fca000000009f */
[----:B------:R-:W-:-:S05]  /*5500*/  F2FP.F16.F32.PACK_AB R159, RZ, R159 ;  /* 0x0000009fff9f723e */ /* 0x000fca00000000ff */
[----:B------:R1:W-:Y:S01]  /*5510*/  @P4 STG.E.U16 desc[UR36][R6.64+0x2], R159 ;  /* 0x0000029f06004986 */ /* 0x0003e2000c101524 */
[----:B------:R-:W-:Y:S05]  /*5520*/  @!P1 BRA `(.L_x_35) ;  /* 0x0000000000049947 */ /* 0x000fea0003800000 */
[----:B------:R3:W5:Y:S02]  /*5530*/  LDG.E.LTC128B.U16 R23, desc[UR36][R10.64+0x10] ;  /* 0x000010240a177981 */ /* 0x000764000c1e1520 */
.L_x_35:
[----:B------:R-:W-:Y:S05]  /*5540*/  BSYNC B1 ;  /* 0x0000000000017941 */ /* 0x000fea0003800000 */
.L_x_34:
[----:B------:R-:W4:Y:S01]  /*5550*/  LDL.LU R161, [R1+0x10] ;  /* 0x0000100001a17983 */ /* 0x000f220000300800 */
[----:B-1---5:R-:W-:Y:S01]  /*5560*/  HADD2.F32 R159, -RZ, R23.H0_H0 ;  /* 0x20000017ff9f7230 */ /* 0x022fe20000004100 */
[----:B------:R-:W-:Y:S01]  /*5570*/  ISETP.GT.AND P2, PT, R0, 0x9, P3 ;  /* 0x000000090000780c */ /* 0x000fe20001f44270 */
[----:B------:R-:W-:Y:S03]  /*5580*/  BSSY B1, `(.L_x_36) ;  /* 0x0000007000017945 */ /* 0x000fe60003800000 */
[----:B------:R-:W-:-:S04]  /*5590*/  FMUL R159, R159, R16 ;  /* 0x000000109f9f7220 */ /* 0x000fc80000400000 */
[----:B----4-:R-:W-:-:S05]  /*55a0*/  FFMA R159, R161, R2, R159 ;  /* 0x00000002a19f7223 */ /* 0x010fca000000009f */
[----:B------:R-:W-:-:S05]  /*55b0*/  F2FP.F16.F32.PACK_AB R159, RZ, R159 ;  /* 0x0000009fff9f723e */ /* 0x000fca00000000ff */
[----:B------:R1:W-:Y:S01]  /*55c0*/  @P1 STG.E.U16 desc[UR36][R4.64+0x10], R159 ;  /* 0x0000109f04001986 */ /* 0x0003e2000c101524 */
[----:B------:R-:W-:Y:S05]  /*55d0*/  @!P2 BRA `(.L_x_37) ;  /* 0x000000000004a947 */ /* 0x000fea0003800000 */
[----:B------:R4:W5:Y:S02]  /*55e0*/  LDG.E.LTC128B.U16 R23, desc[UR36][R10.64+0x12] ;  /* 0x000012240a177981 */ /* 0x000964000c1e1520 */
.L_x_37:
[----:B------:R-:W-:Y:S05]  /*55f0*/  BSYNC B1 ;  /* 0x0000000000017941 */ /* 0x000fea0003800000 */
.L_x_36:
[----:B------:R-:W2:Y:S01]  /*5600*/  LDL.LU R161, [R1+0x14] ;  /* 0x0000140001a17983 */ /* 0x000ea20000300800 */
[----:B-1---5:R-:W-:Y:S01]  /*5610*/  HADD2.F32 R159, -RZ, R23.H0_H0 ;  /* 0x20000017ff9f7230 */ /* 0x022fe20000004100 */
[----:B------:R-:W-:Y:S01]  /*5620*/  ISETP.GT.AND P1, PT, R0, 0x8, P0 ;  /* 0x000000080000780c */ /* 0x000fe20000724270 */
[----:B------:R-:W-:Y:S03]  /*5630*/  BSSY B1, `(.L_x_38) ;  /* 0x0000007000017945 */ /* 0x000fe60003800000 */
[----:B------:R-:W-:-:S04]  /*5640*/  FMUL R159, R159, R16 ;  /* 0x000000109f9f7220 */ /* 0x000fc80000400000 */
[----:B--2---:R-:W-:-:S05]  /*5650*/  FFMA R159, R161, R2, R159 ;  /* 0x00000002a19f7223 */ /* 0x004fca000000009f */
[----:B------:R-:W-:-:S05]  /*5660*/  F2FP.F16.F32.PACK_AB R159, RZ, R159 ;  /* 0x0000009fff9f723e */ /* 0x000fca00000000ff */
[----:B------:R1:W-:Y:S01]  /*5670*/  @P2 STG.E.U16 desc[UR36][R4.64+0x12], R159 ;  /* 0x0000129f04002986 */ /* 0x0003e2000c101524 */
[----:B------:R-:W-:Y:S05]  /*5680*/  @!P1 BRA `(.L_x_39) ;  /* 0x0000000000049947 */ /* 0x000fea0003800000 */
[----:B------:R2:W5:Y:S02]  /*5690*/  LDG.E.LTC128B.U16 R23, desc[UR36][R8.64+0x10] ;  /* 0x0000102408177981 */ /* 0x000564000c1e1520 */
.L_x_39:
[----:B------:R-:W-:Y:S05]  /*56a0*/  BSYNC B1 ;  /* 0x0000000000017941 */ /* 0x000fea0003800000 */
.L_x_38:
        /* <DEDUP_REMOVED lines=10> */
.L_x_41:
[----:B------:R-:W-:Y:S05]  /*5750*/  BSYNC B1 ;  /* 0x0000000000017941 */ /* 0x000fea0003800000 */
.L_x_40:
        /* <DEDUP_REMOVED lines=10> */
.L_x_43:
[----:B------:R-:W-:Y:S05]  /*5800*/  BSYNC B1 ;  /* 0x0000000000017941 */ /* 0x000fea0003800000 */
.L_x_42:
        /* <DEDUP_REMOVED lines=10> */
.L_x_45:
[----:B------:R-:W-:Y:S05]  /*58b0*/  BSYNC B1 ;  /* 0x0000000000017941 */ /* 0x000fea0003800000 */
.L_x_44:
        /* <DEDUP_REMOVED lines=10> */
.L_x_47:
[----:B------:R-:W-:Y:S05]  /*5960*/  BSYNC B1 ;  /* 0x0000000000017941 */ /* 0x000fea0003800000 */
.L_x_46:
        /* <DEDUP_REMOVED lines=10> */
.L_x_49:
[----:B------:R-:W-:Y:S05]  /*5a10*/  BSYNC B1 ;  /* 0x0000000000017941 */ /* 0x000fea0003800000 */
.L_x_48:
        /* <DEDUP_REMOVED lines=10> */
.L_x_51:
[----:B------:R-:W-:Y:S05]  /*5ac0*/  BSYNC B1 ;  /* 0x0000000000017941 */ /* 0x000fea0003800000 */
.L_x_50:
        /* <DEDUP_REMOVED lines=10> */
.L_x_53:
[----:B------:R-:W-:Y:S05]  /*5b70*/  BSYNC B1 ;  /* 0x0000000000017941 */ /* 0x000fea0003800000 */
.L_x_52:
        /* <DEDUP_REMOVED lines=10> */
.L_x_55:
[----:B------:R-:W-:Y:S05]  /*5c20*/  BSYNC B1 ;  /* 0x0000000000017941 */ /* 0x000fea0003800000 */
.L_x_54:
        /* <DEDUP_REMOVED lines=10> */
.L_x_57:
[----:B------:R-:W-:Y:S05]  /*5cd0*/  BSYNC B1 ;  /* 0x0000000000017941 */ /* 0x000fea0003800000 */
.L_x_56:
        /* <DEDUP_REMOVED lines=10> */
.L_x_59:
[----:B------:R-:W-:Y:S05]  /*5d80*/  BSYNC B1 ;  /* 0x0000000000017941 */ /* 0x000fea0003800000 */
.L_x_58:
        /* <DEDUP_REMOVED lines=10> */
.L_x_61:
[----:B------:R-:W-:Y:S05]  /*5e30*/  BSYNC B1 ;  /* 0x0000000000017941 */ /* 0x000fea0003800000 */
.L_x_60:
        /* <DEDUP_REMOVED lines=10> */
.L_x_63:
[----:B------:R-:W-:Y:S05]  /*5ee0*/  BSYNC B1 ;  /* 0x0000000000017941 */ /* 0x000fea0003800000 */
.L_x_62:
        /* <DEDUP_REMOVED lines=10> */
.L_x_65:
[----:B------:R-:W-:Y:S05]  /*5f90*/  BSYNC B1 ;  /* 0x0000000000017941 */ /* 0x000fea0003800000 */
.L_x_64:
        /* <DEDUP_REMOVED lines=10> */
.L_x_67:
[----:B------:R-:W-:Y:S05]  /*6040*/  BSYNC B1 ;  /* 0x0000000000017941 */ /* 0x000fea0003800000 */
.L_x_66:
        /* <DEDUP_REMOVED lines=10> */
.L_x_69:
[----:B------:R-:W-:Y:S05]  /*60f0*/  BSYNC B1 ;  /* 0x0000000000017941 */ /* 0x000fea0003800000 */
.L_x_68:
        /* <DEDUP_REMOVED lines=10> */
.L_x_71:
[----:B------:R-:W-:Y:S05]  /*61a0*/  BSYNC B1 ;  /* 0x0000000000017941 */ /* 0x000fea0003800000 */
.L_x_70:
        /* <DEDUP_REMOVED lines=10> */
.L_x_73:
[----:B------:R-:W-:Y:S05]  /*6250*/  BSYNC B1 ;  /* 0x0000000000017941 */ /* 0x000fea0003800000 */
.L_x_72:
        /* <DEDUP_REMOVED lines=10> */
.L_x_75:
[----:B------:R-:W-:Y:S05]  /*6300*/  BSYNC B1 ;  /* 0x0000000000017941 */ /* 0x000fea0003800000 */
.L_x_74:
        /* <DEDUP_REMOVED lines=10> */
.L_x_77:
[----:B------:R-:W-:Y:S05]  /*63b0*/  BSYNC B1 ;  /* 0x0000000000017941 */ /* 0x000fea0003800000 */
.L_x_76:
        /* <DEDUP_REMOVED lines=10> */
.L_x_79:
[----:B------:R-:W-:Y:S05]  /*6460*/  BSYNC B1 ;  /* 0x0000000000017941 */ /* 0x000fea0003800000 */
.L_x_78:
        /* <DEDUP_REMOVED lines=10> */
.L_x_81:
[----:B------:R-:W-:Y:S05]  /*6510*/  BSYNC B1 ;  /* 0x0000000000017941 */ /* 0x000fea0003800000 */
.L_x_80:
        /* <DEDUP_REMOVED lines=10> */
.L_x_83:
[----:B------:R-:W-:Y:S05]  /*65c0*/  BSYNC B1 ;  /* 0x0000000000017941 */ /* 0x000fea0003800000 */
.L_x_82:
        /* <DEDUP_REMOVED lines=10> */
.L_x_85:
[----:B------:R-:W-:Y:S05]  /*6670*/  BSYNC B1 ;  /* 0x0000000000017941 */ /* 0x000fea0003800000 */
.L_x_84:
        /* <DEDUP_REMOVED lines=10> */
.L_x_87:
[----:B------:R-:W-:Y:S05]  /*6720*/  BSYNC B1 ;  /* 0x0000000000017941 */ /* 0x000fea0003800000 */
.L_x_86:
        /* <DEDUP_REMOVED lines=10> */
.L_x_89:
[----:B------:R-:W-:Y:S05]  /*67d0*/  BSYNC B1 ;  /* 0x0000000000017941 */ /* 0x000fea0003800000 */
.L_x_88:
        /* <DEDUP_REMOVED lines=10> */
.L_x_91:
[----:B------:R-:W-:Y:S05]  /*6880*/  BSYNC B1 ;  /* 0x0000000000017941 */ /* 0x000fea0003800000 */
.L_x_90:
        /* <DEDUP_REMOVED lines=10> */
.L_x_93:
[----:B------:R-:W-:Y:S05]  /*6930*/  BSYNC B1 ;  /* 0x0000000000017941 */ /* 0x000fea0003800000 */
.L_x_92:
        /* <DEDUP_REMOVED lines=10> */
.L_x_95:
[----:B------:R-:W-:Y:S05]  /*69e0*/  BSYNC B1 ;  /* 0x0000000000017941 */ /* 0x000fea0003800000 */
.L_x_94:
        /* <DEDUP_REMOVED lines=10> */
.L_x_97:
[----:B------:R-:W-:Y:S05]  /*6a90*/  BSYNC B1 ;  /* 0x0000000000017941 */ /* 0x000fea0003800000 */
.L_x_96:
        /* <DEDUP_REMOVED lines=10> */
.L_x_99:
[----:B------:R-:W-:Y:S05]  /*6b40*/  BSYNC B1 ;  /* 0x0000000000017941 */ /* 0x000fea0003800000 */
.L_x_98:
        /* <DEDUP_REMOVED lines=10> */
.L_x_101:
[----:B------:R-:W-:Y:S05]  /*6bf0*/  BSYNC B1 ;  /* 0x0000000000017941 */ /* 0x000fea0003800000 */
.L_x_100:
        /* <DEDUP_REMOVED lines=10> */
.L_x_103:
[----:B------:R-:W-:Y:S05]  /*6ca0*/  BSYNC B1 ;  /* 0x0000000000017941 */ /* 0x000fea0003800000 */
.L_x_102:
        /* <DEDUP_REMOVED lines=10> */
.L_x_105:
[----:B------:R-:W-:Y:S05]  /*6d50*/  BSYNC B1 ;  /* 0x0000000000017941 */ /* 0x000fea0003800000 */
.L_x_104:
        /* <DEDUP_REMOVED lines=10> */
.L_x_107:
[----:B------:R-:W-:Y:S05]  /*6e00*/  BSYNC B1 ;  /* 0x0000000000017941 */ /* 0x000fea0003800000 */
.L_x_106:
        /* <DEDUP_REMOVED lines=10> */
.L_x_109:
[----:B------:R-:W-:Y:S05]  /*6eb0*/  BSYNC B1 ;  /* 0x0000000000017941 */ /* 0x000fea0003800000 */
.L_x_108:
        /* <DEDUP_REMOVED lines=10> */
.L_x_111:
[----:B------:R-:W-:Y:S05]  /*6f60*/  BSYNC B1 ;  /* 0x0000000000017941 */ /* 0x000fea0003800000 */
.L_x_110:
        /* <DEDUP_REMOVED lines=10> */
.L_x_113:
[----:B------:R-:W-:Y:S05]  /*7010*/  BSYNC B1 ;  /* 0x0000000000017941 */ /* 0x000fea0003800000 */
.L_x_112:
        /* <DEDUP_REMOVED lines=10> */
.L_x_115:
[----:B------:R-:W-:Y:S05]  /*70c0*/  BSYNC B1 ;  /* 0x0000000000017941 */ /* 0x000fea0003800000 */
.L_x_114:
        /* <DEDUP_REMOVED lines=10> */
.L_x_117:
[----:B------:R-:W-:Y:S05]  /*7170*/  BSYNC B1 ;  /* 0x0000000000017941 */ /* 0x000fea0003800000 */
.L_x_116:
        /* <DEDUP_REMOVED lines=10> */
.L_x_119:
[----:B------:R-:W-:Y:S05]  /*7220*/  BSYNC B1 ;  /* 0x0000000000017941 */ /* 0x000fea0003800000 */
.L_x_118:
        /* <DEDUP_REMOVED lines=10> */
.L_x_121:
[----:B------:R-:W-:Y:S05]  /*72d0*/  BSYNC B1 ;  /* 0x0000000000017941 */ /* 0x000fea0003800000 */
.L_x_120:
        /* <DEDUP_REMOVED lines=10> */
.L_x_123:
[----:B------:R-:W-:Y:S05]  /*7380*/  BSYNC B1 ;  /* 0x0000000000017941 */ /* 0x000fea0003800000 */
.L_x_122:
        /* <DEDUP_REMOVED lines=10> */
.L_x_125:
[----:B------:R-:W-:Y:S05]  /*7430*/  BSYNC B1 ;  /* 0x0000000000017941 */ /* 0x000fea0003800000 */
.L_x_124:
        /* <DEDUP_REMOVED lines=10> */
.L_x_127:
[----:B------:R-:W-:Y:S05]  /*74e0*/  BSYNC B1 ;  /* 0x0000000000017941 */ /* 0x000fea0003800000 */
.L_x_126:
        /* <DEDUP_REMOVED lines=10> */
.L_x_129:
[----:B------:R-:W-:Y:S05]  /*7590*/  BSYNC B1 ;  /* 0x0000000000017941 */ /* 0x000fea0003800000 */
.L_x_128:
        /* <DEDUP_REMOVED lines=10> */
.L_x_131:
[----:B------:R-:W-:Y:S05]  /*7640*/  BSYNC B1 ;  /* 0x0000000000017941 */ /* 0x000fea0003800000 */
.L_x_130:
        /* <DEDUP_REMOVED lines=10> */
.L_x_133:
[----:B------:R-:W-:Y:S05]  /*76f0*/  BSYNC B1 ;  /* 0x0000000000017941 */ /* 0x000fea0003800000 */
.L_x_132:
        /* <DEDUP_REMOVED lines=10> */
.L_x_135:
[----:B------:R-:W-:Y:S05]  /*77a0*/  BSYNC B1 ;  /* 0x0000000000017941 */ /* 0x000fea0003800000 */
.L_x_134:
        /* <DEDUP_REMOVED lines=10> */
.L_x_137:
[----:B------:R-:W-:Y:S05]  /*7850*/  BSYNC B1 ;  /* 0x0000000000017941 */ /* 0x000fea0003800000 */
.L_x_136:
        /* <DEDUP_REMOVED lines=10> */
.L_x_139:
[----:B------:R-:W-:Y:S05]  /*7900*/  BSYNC B1 ;  /* 0x0000000000017941 */ /* 0x000fea0003800000 */
.L_x_138:
        /* <DEDUP_REMOVED lines=10> */
.L_x_141:
[----:B------:R-:W-:Y:S05]  /*79b0*/  BSYNC B1 ;  /* 0x0000000000017941 */ /* 0x000fea0003800000 */
.L_x_140:
        /* <DEDUP_REMOVED lines=10> */
.L_x_143:
[----:B------:R-:W-:Y:S05]  /*7a60*/  BSYNC B1 ;  /* 0x0000000000017941 */ /* 0x000fea0003800000 */
.L_x_142:
        /* <DEDUP_REMOVED lines=10> */
.L_x_145:
[----:B------:R-:W-:Y:S05]  /*7b10*/  BSYNC B1 ;  /* 0x0000000000017941 */ /* 0x000fea0003800000 */
.L_x_144:
        /* <DEDUP_REMOVED lines=10> */
.L_x_147:
[----:B------:R-:W-:Y:S05]  /*7bc0*/  BSYNC B1 ;  /* 0x0000000000017941 */ /* 0x000fea0003800000 */
.L_x_146:
        /* <DEDUP_REMOVED lines=10> */
.L_x_149:
[----:B------:R-:W-:Y:S05]  /*7c70*/  BSYNC B1 ;  /* 0x0000000000017941 */ /* 0x000fea0003800000 */
.L_x_148:
        /* <DEDUP_REMOVED lines=10> */
.L_x_151:
[----:B------:R-:W-:Y:S05]  /*7d20*/  BSYNC B1 ;  /* 0x0000000000017941 */ /* 0x000fea0003800000 */
.L_x_150:
        /* <DEDUP_REMOVED lines=10> */
.L_x_153:
[----:B------:R-:W-:Y:S05]  /*7dd0*/  BSYNC B1 ;  /* 0x0000000000017941 */ /* 0x000fea0003800000 */
.L_x_152:
        /* <DEDUP_REMOVED lines=10> */
.L_x_155:
[----:B------:R-:W-:Y:S05]  /*7e80*/  BSYNC B1 ;  /* 0x0000000000017941 */ /* 0x000fea0003800000 */
.L_x_154:
        /* <DEDUP_REMOVED lines=10> */
.L_x_157:
[----:B------:R-:W-:Y:S05]  /*7f30*/  BSYNC B1 ;  /* 0x0000000000017941 */ /* 0x000fea0003800000 */
.L_x_156:
        /* <DEDUP_REMOVED lines=10> */
.L_x_159:
[----:B------:R-:W-:Y:S05]  /*7fe0*/  BSYNC B1 ;  /* 0x0000000000017941 */ /* 0x000fea0003800000 */
.L_x_158:
        /* <DEDUP_REMOVED lines=10> */
.L_x_161:
[----:B------:R-:W-:Y:S05]  /*8090*/  BSYNC B1 ;  /* 0x0000000000017941 */ /* 0x000fea0003800000 */
.L_x_160:
        /* <DEDUP_REMOVED lines=10> */
.L_x_163:
[----:B------:R-:W-:Y:S05]  /*8140*/  BSYNC B1 ;  /* 0x0000000000017941 */ /* 0x000fea0003800000 */
.L_x_162:
        /* <DEDUP_REMOVED lines=10> */
.L_x_165:
[----:B------:R-:W-:Y:S05]  /*81f0*/  BSYNC B1 ;  /* 0x0000000000017941 */ /* 0x000fea0003800000 */
.L_x_164:
        /* <DEDUP_REMOVED lines=10> */
.L_x_167:
[----:B------:R-:W-:Y:S05]  /*82a0*/  BSYNC B1 ;  /* 0x0000000000017941 */ /* 0x000fea0003800000 */
.L_x_166:
        /* <DEDUP_REMOVED lines=10> */
.L_x_169:
[----:B------:R-:W-:Y:S05]  /*8350*/  BSYNC B1 ;  /* 0x0000000000017941 */ /* 0x000fea0003800000 */
.L_x_168:
        /* <DEDUP_REMOVED lines=10> */
.L_x_171:
[----:B------:R-:W-:Y:S05]  /*8400*/  BSYNC B1 ;  /* 0x0000000000017941 */ /* 0x000fea0003800000 */
.L_x_170:
        /* <DEDUP_REMOVED lines=10> */
.L_x_173:
[----:B------:R-:W-:Y:S05]  /*84b0*/  BSYNC B1 ;  /* 0x0000000000017941 */ /* 0x000fea0003800000 */
.L_x_172:
        /* <DEDUP_REMOVED lines=10> */
.L_x_175:
[----:B------:R-:W-:Y:S05]  /*8560*/  BSYNC B1 ;  /* 0x0000000000017941 */ /* 0x000fea0003800000 */
.L_x_174:
        /* <DEDUP_REMOVED lines=10> */
.L_x_177:
[----:B------:R-:W-:Y:S05]  /*8610*/  BSYNC B1 ;  /* 0x0000000000017941 */ /* 0x000fea0003800000 */
.L_x_176:
        /* <DEDUP_REMOVED lines=10> */
.L_x_179:
[----:B------:R-:W-:Y:S05]  /*86c0*/  BSYNC B1 ;  /* 0x0000000000017941 */ /* 0x000fea0003800000 */
.L_x_178:
        /* <DEDUP_REMOVED lines=10> */
.L_x_181:
[----:B------:R-:W-:Y:S05]  /*8770*/  BSYNC B1 ;  /* 0x0000000000017941 */ /* 0x000fea0003800000 */
.L_x_180:
        /* <DEDUP_REMOVED lines=10> */
.L_x_183:
[----:B------:R-:W-:Y:S05]  /*8820*/  BSYNC B1 ;  /* 0x0000000000017941 */ /* 0x000fea0003800000 */
.L_x_182:
        /* <DEDUP_REMOVED lines=10> */
.L_x_185:
[----:B------:R-:W-:Y:S05]  /*88d0*/  BSYNC B1 ;  /* 0x0000000000017941 */ /* 0x000fea0003800000 */
.L_x_184:
        /* <DEDUP_REMOVED lines=10> */
.L_x_187:
[----:B------:R-:W-:Y:S05]  /*8980*/  BSYNC B1 ;  /* 0x0000000000017941 */ /* 0x000fea0003800000 */
.L_x_186:
        /* <DEDUP_REMOVED lines=10> */
.L_x_189:
[----:B------:R-:W-:Y:S05]  /*8a30*/  BSYNC B1 ;  /* 0x0000000000017941 */ /* 0x000fea0003800000 */
.L_x_188:
        /* <DEDUP_REMOVED lines=10> */
.L_x_191:
[----:B------:R-:W-:Y:S05]  /*8ae0*/  BSYNC B1 ;  /* 0x0000000000017941 */ /* 0x000fea0003800000 */
.L_x_190:
        /* <DEDUP_REMOVED lines=10> */
.L_x_193:
[----:B------:R-:W-:Y:S05]  /*8b90*/  BSYNC B1 ;  /* 0x0000000000017941 */ /* 0x000fea0003800000 */
.L_x_192:
        /* <DEDUP_REMOVED lines=10> */
.L_x_195:
[----:B------:R-:W-:Y:S05]  /*8c40*/  BSYNC B1 ;  /* 0x0000000000017941 */ /* 0x000fea0003800000 */
.L_x_194:
        /* <DEDUP_REMOVED lines=10> */
.L_x_197:
[----:B------:R-:W-:Y:S05]  /*8cf0*/  BSYNC B1 ;  /* 0x0000000000017941 */ /* 0x000fea0003800000 */
.L_x_196:
        /* <DEDUP_REMOVED lines=10> */
.L_x_199:
[----:B------:R-:W-:Y:S05]  /*8da0*/  BSYNC B1 ;  /* 0x0000000000017941 */ /* 0x000fea0003800000 */
.L_x_198:
        /* <DEDUP_REMOVED lines=10> */
.L_x_201:
[----:B------:R-:W-:Y:S05]  /*8e50*/  BSYNC B1 ;  /* 0x0000000000017941 */ /* 0x000fea0003800000 */
.L_x_200:
        /* <DEDUP_REMOVED lines=10> */
.L_x_203:
[----:B------:R-:W-:Y:S05]  /*8f00*/  BSYNC B1 ;  /* 0x0000000000017941 */ /* 0x000fea0003800000 */
.L_x_202:
        /* <DEDUP_REMOVED lines=10> */
.L_x_205:
[----:B------:R-:W-:Y:S05]  /*8fb0*/  BSYNC B1 ;  /* 0x0000000000017941 */ /* 0x000fea0003800000 */
.L_x_204:
        /* <DEDUP_REMOVED lines=10> */
.L_x_207:
[----:B------:R-:W-:Y:S05]  /*9060*/  BSYNC B1 ;  /* 0x0000000000017941 */ /* 0x000fea0003800000 */
.L_x_206:
        /* <DEDUP_REMOVED lines=10> */
.L_x_209:
[----:B------:R-:W-:Y:S05]  /*9110*/  BSYNC B1 ;  /* 0x0000000000017941 */ /* 0x000fea0003800000 */
.L_x_208:
        /* <DEDUP_REMOVED lines=10> */
.L_x_211:
[----:B------:R-:W-:Y:S05]  /*91c0*/  BSYNC B1 ;  /* 0x0000000000017941 */ /* 0x000fea0003800000 */
.L_x_210:
        /* <DEDUP_REMOVED lines=10> */
.L_x_213:
[----:B------:R-:W-:Y:S05]  /*9270*/  BSYNC B1 ;  /* 0x0000000000017941 */ /* 0x000fea0003800000 */
.L_x_212:
        /* <DEDUP_REMOVED lines=10> */
.L_x_215:
[----:B------:R-:W-:Y:S05]  /*9320*/  BSYNC B1 ;  /* 0x0000000000017941 */ /* 0x000fea0003800000 */
.L_x_214:
        /* <DEDUP_REMOVED lines=10> */
.L_x_217:
[----:B------:R-:W-:Y:S05]  /*93d0*/  BSYNC B1 ;  /* 0x0000000000017941 */ /* 0x000fea0003800000 */
.L_x_216:
        /* <DEDUP_REMOVED lines=10> */
.L_x_219:
[----:B------:R-:W-:Y:S05]  /*9480*/  BSYNC B1 ;  /* 0x0000000000017941 */ /* 0x000fea0003800000 */
.L_x_218:
        /* <DEDUP_REMOVED lines=10> */
.L_x_221:
[----:B------:R-:W-:Y:S05]  /*9530*/  BSYNC B1 ;  /* 0x0000000000017941 */ /* 0x000fea0003800000 */
.L_x_220:
        /* <DEDUP_REMOVED lines=10> */
.L_x_223:
[----:B------:R-:W-:Y:S05]  /*95e0*/  BSYNC B1 ;  /* 0x0000000000017941 */ /* 0x000fea0003800000 */
.L_x_222:
        /* <DEDUP_REMOVED lines=10> */
.L_x_225:
[----:B------:R-:W-:Y:S05]  /*9690*/  BSYNC B1 ;  /* 0x0000000000017941 */ /* 0x000fea0003800000 */
.L_x_224:
        /* <DEDUP_REMOVED lines=10> */
.L_x_227:
[----:B------:R-:W-:Y:S05]  /*9740*/  BSYNC B1 ;  /* 0x0000000000017941 */ /* 0x000fea0003800000 */
.L_x_226:
        /* <DEDUP_REMOVED lines=10> */
.L_x_229:
[----:B------:R-:W-:Y:S05]  /*97f0*/  BSYNC B1 ;  /* 0x0000000000017941 */ /* 0x000fea0003800000 */
.L_x_228:
        /* <DEDUP_REMOVED lines=10> */
.L_x_231:
[----:B------:R-:W-:Y:S05]  /*98a0*/  BSYNC B1 ;  /* 0x0000000000017941 */ /* 0x000fea0003800000 */
.L_x_230:
        /* <DEDUP_REMOVED lines=10> */
.L_x_233:
[----:B------:R-:W-:Y:S05]  /*9950*/  BSYNC B1 ;  /* 0x0000000000017941 */ /* 0x000fea0003800000 */
.L_x_232:
        /* <DEDUP_REMOVED lines=10> */
.L_x_235:
[----:B------:R-:W-:Y:S05]  /*9a00*/  BSYNC B1 ;  /* 0x0000000000017941 */ /* 0x000fea0003800000 */
.L_x_234:
        /* <DEDUP_REMOVED lines=10> */
.L_x_237:
[----:B------:R-:W-:Y:S05]  /*9ab0*/  BSYNC B1 ;  /* 0x0000000000017941 */ /* 0x000fea0003800000 */
.L_x_236:
        /* <DEDUP_REMOVED lines=10> */
.L_x_239:
[----:B------:R-:W-:Y:S05]  /*9b60*/  BSYNC B1 ;  /* 0x0000000000017941 */ /* 0x000fea0003800000 */
.L_x_238:
        /* <DEDUP_REMOVED lines=10> */
.L_x_241:
[----:B------:R-:W-:Y:S05]  /*9c10*/  BSYNC B1 ;  /* 0x0000000000017941 */ /* 0x000fea0003800000 */
.L_x_240:
        /* <DEDUP_REMOVED lines=10> */
.L_x_243:
[----:B------:R-:W-:Y:S05]  /*9cc0*/  BSYNC B1 ;  /* 0x0000000000017941 */ /* 0x000fea0003800000 */
.L_x_242:
        /* <DEDUP_REMOVED lines=10> */
.L_x_245:
[----:B------:R-:W-:Y:S05]  /*9d70*/  BSYNC B1 ;  /* 0x0000000000017941 */ /* 0x000fea0003800000 */
.L_x_244:
        /* <DEDUP_REMOVED lines=10> */
.L_x_247:
[----:B------:R-:W-:Y:S05]  /*9e20*/  BSYNC B1 ;  /* 0x0000000000017941 */ /* 0x000fea0003800000 */
.L_x_246:
        /* <DEDUP_REMOVED lines=10> */
.L_x_249:
[----:B------:R-:W-:Y:S05]  /*9ed0*/  BSYNC B1 ;  /* 0x0000000000017941 */ /* 0x000fea0003800000 */
.L_x_248:
        /* <DEDUP_REMOVED lines=10> */
.L_x_251:
[----:B------:R-:W-:Y:S05]  /*9f80*/  BSYNC B1 ;  /* 0x0000000000017941 */ /* 0x000fea0003800000 */
.L_x_250:
        /* <DEDUP_REMOVED lines=10> */
.L_x_253:
[----:B------:R-:W-:Y:S05]  /*a030*/  BSYNC B1 ;  /* 0x0000000000017941 */ /* 0x000fea0003800000 */
.L_x_252:
        /* <DEDUP_REMOVED lines=10> */
.L_x_255:
[----:B------:R-:W-:Y:S05]  /*a0e0*/  BSYNC B1 ;  /* 0x0000000000017941 */ /* 0x000fea0003800000 */
.L_x_254:
        /* <DEDUP_REMOVED lines=10> */
.L_x_257:
[----:B------:R-:W-:Y:S05]  /*a190*/  BSYNC B1 ;  /* 0x0000000000017941 */ /* 0x000fea0003800000 */
.L_x_256:
        /* <DEDUP_REMOVED lines=10> */
.L_x_259:
[----:B------:R-:W-:Y:S05]  /*a240*/  BSYNC B1 ;  /* 0x0000000000017941 */ /* 0x000fea0003800000 */
.L_x_258:
        /* <DEDUP_REMOVED lines=10> */
.L_x_261:
[----:B------:R-:W-:Y:S05]  /*a2f0*/  BSYNC B1 ;  /* 0x0000000000017941 */ /* 0x000fea0003800000 */
.L_x_260:
        /* <DEDUP_REMOVED lines=10> */
.L_x_263:
[----:B------:R-:W-:Y:S05]  /*a3a0*/  BSYNC B1 ;  /* 0x0000000000017941 */ /* 0x000fea0003800000 */
.L_x_262:
        /* <DEDUP_REMOVED lines=10> */
.L_x_265:
[----:B------:R-:W-:Y:S05]  /*a450*/  BSYNC B1 ;  /* 0x0000000000017941 */ /* 0x000fea0003800000 */
.L_x_264:
        /* <DEDUP_REMOVED lines=10> */
.L_x_267:
[----:B------:R-:W-:Y:S05]  /*a500*/  BSYNC B1 ;  /* 0x0000000000017941 */ /* 0x000fea0003800000 */
.L_x_266:
        /* <DEDUP_REMOVED lines=10> */
.L_x_269:
[----:B------:R-:W-:Y:S05]  /*a5b0*/  BSYNC B1 ;  /* 0x0000000000017941 */ /* 0x000fea0003800000 */
.L_x_268:
        /* <DEDUP_REMOVED lines=10> */
.L_x_271:
[----:B------:R-:W-:Y:S05]  /*a660*/  BSYNC B1 ;  /* 0x0000000000017941 */ /* 0x000fea0003800000 */
.L_x_270:
        /* <DEDUP_REMOVED lines=10> */
.L_x_273:
[----:B------:R-:W-:Y:S05]  /*a710*/  BSYNC B1 ;  /* 0x0000000000017941 */ /* 0x000fea0003800000 */
.L_x_272:
        /* <DEDUP_REMOVED lines=10> */
.L_x_275:
[----:B------:R-:W-:Y:S05]  /*a7c0*/  BSYNC B1 ;  /* 0x0000000000017941 */ /* 0x000fea0003800000 */
.L_x_274:
        /* <DEDUP_REMOVED lines=10> */
.L_x_277:
[----:B------:R-:W-:Y:S05]  /*a870*/  BSYNC B1 ;  /* 0x0000000000017941 */ /* 0x000fea0003800000 */
.L_x_276:
[----:B0-234-:R-:W2:Y:S01]  /*a880*/  LDL.LU R10, [R1+0x1f4] ;  /* 0x0001f400010a7983 */ /* 0x01dea20000300800 */
[----:B-----5:R-:W-:Y:S01]  /*a890*/  HADD2.F32 R11, -RZ, R23.H0_H0 ;  /* 0x20000017ff0b7230 */ /* 0x020fe20000004100 */
        /* <DEDUP_REMOVED lines=8> */
.L_x_279:
[----:B------:R-:W-:Y:S05]  /*a920*/  BSYNC B1 ;  /* 0x0000000000017941 */ /* 0x000fea0003800000 */
.L_x_278:
[----:B------:R-:W3:Y:S01]  /*a930*/  LDL.LU R10, [R1+0x1f8] ;  /* 0x0001f800010a7983 */ /* 0x000ee20000300800 */
[----:B0----5:R-:W-:Y:S01]  /*a940*/  HADD2.F32 R11, -RZ, R23.H0_H0 ;  /* 0x20000017ff0b7230 */ /* 0x021fe20000004100 */
[----:B------:R-:W-:Y:S01]  /*a950*/  ISETP.GT.AND P1, PT, R0, 0xf9, P0 ;  /* 0x000000f90000780c */ /* 0x000fe20000724270 */
[----:B------:R-:W-:Y:S01]  /*a960*/  BSSY B1, `(.L_x_280) ;  /* 0x000000a000017945 */ /* 0x000fe20003800000 */
[----:B------:R-:W-:Y:S02]  /*a970*/  IADD3 R167, P0, R3, 0x80, RZ ;  /* 0x0000008003a77810 */ /* 0x000fe40007f1e0ff */
[----:B------:R-:W-:-:S04]  /*a980*/  FMUL R11, R11, R16 ;  /* 0x000000100b0b7220 */ /* 0x000fc80000400000 */
[----:B---3--:R-:W-:-:S05]  /*a990*/  FFMA R11, R10, R2, R11 ;  /* 0x000000020a0b7223 */ /* 0x008fca000000000b */
[----:B------:R-:W-:-:S04]  /*a9a0*/  F2FP.F16.F32.PACK_AB R11, RZ, R11 ;  /* 0x0000000bff0b723e */ /* 0x000fc800000000ff */
[----:B------:R-:W-:Y:S01]  /*a9b0*/  PRMT R3, R11, 0x7610, R3 ;  /* 0x000076100b037816 */ /* 0x000fe20000000003 */
[----:B------:R-:W-:-:S04]  /*a9c0*/  IMAD.X R11, RZ, RZ, UR7, P0 ;  /* 0x00000007ff0b7e24 */ /* 0x000fc800080e06ff */
[----:B------:R0:W-:Y:S01]  /*a9d0*/  @P2 STG.E.U16 desc[UR36][R6.64+0x1f0], R3 ;  /* 0x0001f00306002986 */ /* 0x0001e2000c101524 */
[----:B------:R-:W-:Y:S05]  /*a9e0*/  @!P1 BRA `(.L_x_281) ;  /* 0x0000000000049947 */ /* 0x000fea0003800000 */
[----:B------:R3:W5:Y:S02]  /*a9f0*/  LDG.E.LTC128B.U16 R23, desc[UR36][R8.64+0x1f2] ;  /* 0x0001f22408177981 */ /* 0x000764000c1e1520 */
.L_x_281:
[----:B------:R-:W-:Y:S05]  /*aa00*/  BSYNC B1 ;  /* 0x0000000000017941 */ /* 0x000fea0003800000 */
.L_x_280:
[----:B------:R-:W4:Y:S01]  /*aa10*/  LDL.LU R10, [R1+0x1fc] ;  /* 0x0001fc00010a7983 */ /* 0x000f220000300800 */
[----:B0----5:R-:W-:Y:S01]  /*aa20*/  HADD2.F32 R3, -RZ, R23.H0_H0 ;  /* 0x20000017ff037230 */ /* 0x021fe20000004100 */
[----:B------:R-:W-:Y:S01]  /*aa30*/  ISETP.GT.AND P0, PT, R17, 0x80, PT ;  /* 0x000000801100780c */ /* 0x000fe20003f04270 */
[----:B--23--:R-:W-:-:S03]  /*aa40*/  IMAD R8, R11, R14, RZ ;  /* 0x0000000e0b087224 */ /* 0x00cfc600078e02ff */
[----:B------:R-:W-:Y:S01]  /*aa50*/  FMUL R3, R3, R16 ;  /* 0x0000001003037220 */ /* 0x000fe20000400000 */
[C---:B------:R-:W-:Y:S01]  /*aa60*/  IMAD R165, R167.reuse, R15, R8 ;  /* 0x0000000fa7a57224 */ /* 0x040fe200078e0208 */
[----:B------:R-:W-:Y:S01]  /*aa70*/  ISETP.GT.AND P4, PT, R0, RZ, P0 ;  /* 0x000000ff0000720c */ /* 0x000fe20000784270 */
[----:B------:R-:W-:-:S04]  /*aa80*/  IMAD.WIDE.U32 R8, R167, R14, R20 ;  /* 0x0000000ea7087225 */ /* 0x000fc800078e0014 */
[----:B------:R-:W-:Y:S02]  /*aa90*/  IMAD.IADD R9, R9, 0x1, R165 ;  /* 0x0000000109097824 */ /* 0x000fe400078e02a5 */
[----:B----4-:R-:W-:Y:S01]  /*aaa0*/  FFMA R3, R10, R2, R3 ;  /* 0x000000020a037223 */ /* 0x010fe20000000003 */
[----:B------:R-:W-:-:S04]  /*aab0*/  LEA R10, P2, R8, R12, 0x1 ;  /* 0x0000000c080a7211 */ /* 0x000fc800078408ff */
[----:B------:R-:W-:Y:S02]  /*aac0*/  F2FP.F16.F32.PACK_AB R3, RZ, R3 ;  /* 0x00000003ff03723e */ /* 0x000fe400000000ff */
[--C-:B------:R-:W-:Y:S02]  /*aad0*/  LEA.HI.X R11, R8, R13, R9.reuse, 0x1, P2 ;  /* 0x0000000d080b7211 */ /* 0x100fe400010f0c09 */
[----:B------:R-:W-:-:S05]  /*aae0*/  PRMT R9, R3, 0x7610, R9 ;  /* 0x0000761003097816 */ /* 0x000fca0000000009 */
[----:B------:R0:W-:Y:S04]  /*aaf0*/  @P1 STG.E.U16 desc[UR36][R6.64+0x1f2], R9 ;  /* 0x0001f20906001986 */ /* 0x0001e8000c101524 */
[----:B------:R-:W2:Y:S01]  /*ab00*/  @P4 LDG.E.LTC128B.U16 R23, desc[UR36][R10.64] ;  /* 0x000000240a174981 */ /* 0x000ea2000c1e1520 */
[----:B-1----:R-:W-:Y:S01]  /*ab10*/  MOV R159, UR8 ;  /* 0x00000008009f7c02 */ /* 0x002fe20008000f00 */
[----:B------:R-:W-:Y:S01]  /*ab20*/  IMAD.U32 R161, RZ, RZ, UR8 ;  /* 0x00000008ffa17e24 */ /* 0x000fe2000f8e00ff */
[----:B------:R-:W-:Y:S01]  /*ab30*/  ISETP.GT.AND P2, PT, R0, 0x1, P0 ;  /* 0x000000010000780c */ /* 0x000fe20000744270 */
[----:B------:R-:W-:Y:S01]  /*ab40*/  IMAD.U32 R164, RZ, RZ, UR9 ;  /* 0x00000009ffa47e24 */ /* 0x000fe2000f8e00ff */
[----:B------:R-:W-:Y:S01]  /*ab50*/  BSSY B1, `(.L_x_282) ;  /* 0x0000012000017945 */ /* 0x000fe20003800000 */
[----:B------:R-:W-:-:S02]  /*ab60*/  IMAD.SHL.U32 R159, R159, 0x100, RZ ;  /* 0x000001009f9f7824 */ /* 0x000fc400078e00ff */
[----:B0-----:R-:W-:Y:S01]  /*ab70*/  IMAD.WIDE.U32 R8, R167, R14, R18 ;  /* 0x0000000ea7087225 */ /* 0x001fe200078e0012 */
[----:B------:R-:W-:-:S03]  /*ab80*/  SHF.L.U64.HI R161, R161, 0x8, R164 ;  /* 0x00000008a1a17819 */ /* 0x000fc600000102a4 */
[----:B------:R-:W-:Y:S02]  /*ab90*/  IMAD.IADD R9, R165, 0x1, R9 ;  /* 0x00000001a5097824 */ /* 0x000fe400078e0209 */
[----:B------:R-:W-:Y:S01]  /*aba0*/  IMAD.WIDE.U32 R162, R22, UR43, R8 ;  /* 0x0000002b16a27c25 */ /* 0x000fe2000f8e0008 */
[----:B------:R-:W-:-:S03]  /*abb0*/  IADD3 R8, P1, R159, R4, RZ ;  /* 0x000000049f087210 */ /* 0x000fc60007f3e0ff */
[----:B------:R-:W-:Y:S01]  /*abc0*/  IMAD.IADD R7, R157, 0x1, R163 ;  /* 0x000000019d077824 */ /* 0x000fe200078e02a3 */
[----:B------:R-:W-:Y:S02]  /*abd0*/  IADD3.X R9, R161, R5, RZ, P1, !PT ;  /* 0x00000005a1097210 */ /* 0x000fe40000ffe4ff */
[----:B------:R-:W-:-:S04]  /*abe0*/  LEA R6, P3, R162, R12, 0x1 ;  /* 0x0000000ca2067211 */ /* 0x000fc800078608ff */
[----:B------:R-:W-:Y:S01]  /*abf0*/  LEA.HI.X R7, R162, R13, R7, 0x1, P3 ;  /* 0x0000000da2077211 */ /* 0x000fe200018f0c07 */
[----:B--2---:R-:W-:-:S05]  /*ac00*/  HADD2.F32 R3, -RZ, R23.H0_H0 ;  /* 0x20000017ff037230 */ /* 0x004fca0000004100 */
[----:B------:R-:W-:-:S04]  /*ac10*/  FMUL R3, R3, R16 ;  /* 0x0000001003037220 */ /* 0x000fc80000400000 */
[----:B------:R-:W-:-:S05]  /*ac20*/  FFMA R3, R24, R2, R3 ;  /* 0x0000000218037223 */ /* 0x000fca0000000003 */
[----:B------:R-:W-:-:S05]  /*ac30*/  F2FP.F16.F32.PACK_AB R3, RZ, R3 ;  /* 0x00000003ff03723e */ /* 0x000fca00000000ff */
[----:B------:R0:W-:Y:S01]  /*ac40*/  @P4 STG.E.U16 desc[UR36][R8.64], R3 ;  /* 0x0000000308004986 */ /* 0x0001e2000c101524 */
[----:B------:R-:W-:Y:S05]  /*ac50*/  @!P2 BRA `(.L_x_283) ;  /* 0x000000000004a947 */ /* 0x000fea0003800000 */
[----:B------:R1:W5:Y:S02]  /*ac60*/  LDG.E.LTC128B.U16 R23, desc[UR36][R6.64+0x2] ;  /* 0x0000022406177981 */ /* 0x000364000c1e1520 */
.L_x_283:
[----:B------:R-:W-:Y:S05]  /*ac70*/  BSYNC B1 ;  /* 0x0000000000017941 */ /* 0x000fea0003800000 */
.L_x_282:
[----:B0----5:R-:W-:Y:S01]  /*ac80*/  HADD2.F32 R3, -RZ, R23.H0_H0 ;  /* 0x20000017ff037230 */ /* 0x021fe20000004100 */
[----:B------:R-:W-:Y:S01]  /*ac90*/  ISETP.GT.AND P1, PT, R17, 0x88, PT ;  /* 0x000000881100780c */ /* 0x000fe20003f24270 */
[----:B------:R-:W-:Y:S01]  /*aca0*/  IMAD.WIDE.U32 R14, R167, R14, R154 ;  /* 0x0000000ea70e7225 */ /* 0x000fe200078e009a */
[----:B------:R-:W-:Y:S03]  /*acb0*/  BSSY B1, `(.L_x_284) ;  /* 0x0000010000017945 */ /* 0x000fe60003800000 */
[----:B------:R-:W-:Y:S01]  /*acc0*/  FMUL R10, R3, R16 ;  /* 0x00000010030a7220 */ /* 0x000fe20000400000 */
[----:B------:R-:W-:Y:S01]  /*acd0*/  ISETP.GT.AND P3, PT, R0, RZ, P1 ;  /* 0x000000ff0000720c */ /* 0x000fe20000f64270 */
[----:B------:R-:W-:Y:S01]  /*ace0*/  IMAD.IADD R165, R165, 0x1, R15 ;  /* 0x00000001a5a57824 */ /* 0x000fe200078e020f */
[----:B------:R-:W-:Y:S01]  /*acf0*/  IADD3 R152, P4, R152, R14, RZ ;  /* 0x0000000e98987210 */ /* 0x000fe20007f9e0ff */
[----:B------:R-:W-:Y:S01]  /*ad00*/  FFMA R10, R25, R2, R10 ;  /* 0x00000002190a7223 */ /* 0x000fe2000000000a */
[----:B------:R-:W-:-:S03]  /*ad10*/  IADD3 R14, P5, R18, R14, RZ ;  /* 0x0000000e120e7210 */ /* 0x000fc60007fbe0ff */
[----:B------:R-:W-:Y:S01]  /*ad20*/  IMAD.X R20, R165, 0x1, R21, P4 ;  /* 0x00000001a5147824 */ /* 0x000fe200020e0615 */
[----:B------:R-:W-:Y:S02]  /*ad30*/  F2FP.F16.F32.PACK_AB R3, RZ, R10 ;  /* 0x0000000aff03723e */ /* 0x000fe400000000ff */
[C---:B------:R-:W-:Y:S02]  /*ad40*/  LEA R10, P4, R152.reuse, R12, 0x1 ;  /* 0x0000000c980a7211 */ /* 0x040fe400078808ff */
[----:B------:R-:W-:Y:S02]  /*ad50*/  PRMT R17, R3, 0x7610, R17 ;  /* 0x0000761003117816 */ /* 0x000fe40000000011 */
[----:B------:R-:W-:Y:S02]  /*ad60*/  LEA.HI.X R11, R152, R13, R20, 0x1, P4 ;  /* 0x0000000d980b7211 */ /* 0x000fe400020f0c14 */
[----:B------:R-:W-:Y:S01]  /*ad70*/  PRMT R3, R23, 0x7610, R3 ;  /* 0x0000761017037816 */ /* 0x000fe20000000003 */
[----:B------:R0:W-:Y:S01]  /*ad80*/  @P2 STG.E.U16 desc[UR36][R8.64+0x2], R17 ;  /* 0x0000021108002986 */ /* 0x0001e2000c101524 */
[----:B------:R-:W-:Y:S05]  /*ad90*/  @!P3 BRA `(.L_x_285) ;  /* 0x000000000004b947 */ /* 0x000fea0003800000 */
[----:B------:R2:W5:Y:S02]  /*ada0*/  LDG.E.LTC128B.U16 R3, desc[UR36][R10.64] ;  /* 0x000000240a037981 */ /* 0x000564000c1e1520 */
.L_x_285:
[----:B------:R-:W-:Y:S05]  /*adb0*/  BSYNC B1 ;  /* 0x0000000000017941 */ /* 0x000fea0003800000 */
.L_x_284:
[----:B--2--5:R-:W-:Y:S01]  /*adc0*/  HADD2.F32 R11, -RZ, R3.H0_H0 ;  /* 0x20000003ff0b7230 */ /* 0x024fe20000004100 */
[----:B------:R-:W-:Y:S01]  /*add0*/  IADD3 R10, P2, R8, R158, RZ ;  /* 0x0000009e080a7210 */ /* 0x000fe20007f5e0ff */
[----:B------:R-:W-:Y:S01]  /*ade0*/  IMAD.X R15, R19, 0x1, R165, P5 ;  /* 0x00000001130f7824 */ /* 0x000fe200028e06a5 */
[----:B------:R-:W-:Y:S01]  /*adf0*/  ISETP.GT.AND P5, PT, R0, 0x1, P1 ;  /* 0x000000010000780c */ /* 0x000fe20000fa4270 */
[----:B------:R-:W-:Y:S01]  /*ae00*/  BSSY B1, `(.L_x_286) ;  /* 0x000000c000017945 */ /* 0x000fe20003800000 */
[----:B------:R-:W-:Y:S01]  /*ae10*/  FMUL R11, R11, R16 ;  /* 0x000000100b0b7220 */ /* 0x000fe20000400000 */
[----:B------:R-:W-:-:S04]  /*ae20*/  IMAD.WIDE.U32 R22, R22, UR43, R14 ;  /* 0x0000002b16167c25 */ /* 0x000fc8000f8e000e */
[----:B------:R-:W-:Y:S01]  /*ae30*/  FFMA R11, R26, R2, R11 ;  /* 0x000000021a0b7223 */ /* 0x000fe2000000000b */
[----:B------:R-:W-:Y:S01]  /*ae40*/  IMAD.IADD R157, R157, 0x1, R23 ;  /* 0x000000019d9d7824 */ /* 0x000fe200078e0217 */
[----:B------:R-:W-:-:S03]  /*ae50*/  LEA R12, P4, R22, R12, 0x1 ;  /* 0x0000000c160c7211 */ /* 0x000fc600078808ff */
[----:B------:R-:W-:Y:S02]  /*ae60*/  F2FP.F16.F32.PACK_AB R14, RZ, R11 ;  /* 0x0000000bff0e723e */ /* 0x000fe400000000ff */
[----:B------:R-:W-:Y:S02]  /*ae70*/  IADD3.X R11, R9, R156, RZ, P2, !PT ;  /* 0x0000009c090b7210 */ /* 0x000fe400017fe4ff */
[----:B------:R-:W-:-:S03]  /*ae80*/  LEA.HI.X R13, R22, R13, R157, 0x1, P4 ;  /* 0x0000000d160d7211 */ /* 0x000fc600020f0c9d */
[----:B------:R2:W-:Y:S01]  /*ae90*/  @P3 STG.E.U16 desc[UR36][R10.64], R14 ;  /* 0x0000000e0a003986 */ /* 0x0005e2000c101524 */
[----:B------:R-:W-:Y:S05]  /*aea0*/  @!P5 BRA `(.L_x_287) ;  /* 0x000000000004d947 */ /* 0x000fea0003800000 */
[----:B------:R3:W5:Y:S02]  /*aeb0*/  LDG.E.LTC128B.U16 R3, desc[UR36][R12.64+0x2] ;  /* 0x000002240c037981 */ /* 0x000764000c1e1520 */
.L_x_287:
[----:B------:R-:W-:Y:S05]  /*aec0*/  BSYNC B1 ;  /* 0x0000000000017941 */ /* 0x000fea0003800000 */
.L_x_286:
[----:B-----5:R-:W-:Y:S01]  /*aed0*/  HADD2.F32 R15, -RZ, R3.H0_H0 ;  /* 0x20000003ff0f7230 */ /* 0x020fe20000004100 */
[----:B------:R-:W-:Y:S01]  /*aee0*/  ISETP.GT.AND P2, PT, R0, 0x8, P0 ;  /* 0x000000080000780c */ /* 0x000fe20000744270 */
[----:B------:R-:W-:Y:S03]  /*aef0*/  BSSY B1, `(.L_x_288) ;  /* 0x0000007000017945 */ /* 0x000fe60003800000 */
[----:B--2---:R-:W-:-:S04]  /*af00*/  FMUL R14, R15, R16 ;  /* 0x000000100f0e7220 */ /* 0x004fc80000400000 */
[----:B------:R-:W-:-:S05]  /*af10*/  FFMA R14, R27, R2, R14 ;  /* 0x000000021b0e7223 */ /* 0x000fca000000000e */
[----:B------:R-:W-:-:S05]  /*af20*/  F2FP.F16.F32.PACK_AB R14, RZ, R14 ;  /* 0x0000000eff0e723e */ /* 0x000fca00000000ff */
[----:B------:R2:W-:Y:S01]  /*af30*/  @P5 STG.E.U16 desc[UR36][R10.64+0x2], R14 ;  /* 0x0000020e0a005986 */ /* 0x0005e2000c101524 */
[----:B------:R-:W-:Y:S05]  /*af40*/  @!P2 BRA `(.L_x_289) ;  /* 0x000000000004a947 */ /* 0x000fea0003800000 */
[----:B------:R4:W5:Y:S02]  /*af50*/  LDG.E.LTC128B.U16 R3, desc[UR36][R6.64+0x10] ;  /* 0x0000102406037981 */ /* 0x000964000c1e1520 */
.L_x_289:
[----:B------:R-:W-:Y:S05]  /*af60*/  BSYNC B1 ;  /* 0x0000000000017941 */ /* 0x000fea0003800000 */
.L_x_288:
[----:B--2--5:R-:W-:Y:S01]  /*af70*/  HADD2.F32 R11, -RZ, R3.H0_H0 ;  /* 0x20000003ff0b7230 */ /* 0x024fe20000004100 */
[----:B------:R-:W-:Y:S01]  /*af80*/  ISETP.GT.AND P3, PT, R0, 0x9, P0 ;  /* 0x000000090000780c */ /* 0x000fe20000764270 */
[----:B------:R-:W-:Y:S03]  /*af90*/  BSSY B1, `(.L_x_290) ;  /* 0x0000007000017945 */ /* 0x000fe60003800000 */
[----:B------:R-:W-:-:S04]  /*afa0*/  FMUL R11, R11, R16 ;  /* 0x000000100b0b7220 */ /* 0x000fc80000400000 */
[----:B------:R-:W-:-:S05]  /*afb0*/  FFMA R11, R28, R2, R11 ;  /* 0x000000021c0b7223 */ /* 0x000fca000000000b */
[----:B------:R-:W-:-:S05]  /*afc0*/  F2FP.F16.F32.PACK_AB R11, RZ, R11 ;  /* 0x0000000bff0b723e */ /* 0x000fca00000000ff */
[----:B------:R2:W-:Y:S01]  /*afd0*/  @P2 STG.E.U16 desc[UR36][R8.64+0x10], R11 ;  /* 0x0000100b08002986 */ /* 0x0005e2000c101524 */
[----:B------:R-:W-:Y:S05]  /*afe0*/  @!P3 BRA `(.L_x_291) ;  /* 0x000000000004b947 */ /* 0x000fea0003800000 */
[----:B------:R0:W5:Y:S02]  /*aff0*/  LDG.E.LTC128B.U16 R3, desc[UR36][R6.64+0x12] ;  /* 0x0000122406037981 */ /* 0x000164000c1e1520 */
.L_x_291:
[----:B------:R-:W-:Y:S05]  /*b000*/  BSYNC B1 ;  /* 0x0000000000017941 */ /* 0x000fea0003800000 */
.L_x_290:
        /* <DEDUP_REMOVED lines=9> */
.L_x_293:
[----:B------:R-:W-:Y:S05]  /*b0a0*/  BSYNC B1 ;  /* 0x0000000000017941 */ /* 0x000fea0003800000 */
.L_x_292:
[----:B-----5:R-:W-:Y:S01]  /*b0b0*/  HADD2.F32 R11, -RZ, R3.H0_H0 ;  /* 0x20000003ff0b7230 */ /* 0x020fe20000004100 */
[----:B--2---:R-:W-:Y:S01]  /*b0c0*/  IADD3 R10, P3, R158, R8, RZ ;  /* 0x000000089e0a7210 */ /* 0x004fe20007f7e0ff */
[----:B------:R-:W-:Y:S01]  /*b0d0*/  BSSY B1, `(.L_x_294) ;  /* 0x0000009000017945 */ /* 0x000fe20003800000 */
[----:B------:R-:W-:Y:S02]  /*b0e0*/  ISETP.GT.AND P2, PT, R0, 0x9, P1 ;  /* 0x000000090000780c */ /* 0x000fe40000f44270 */
[----:B------:R-:W-:-:S04]  /*b0f0*/  FMUL R11, R11, R16 ;  /* 0x000000100b0b7220 */ /* 0x000fc80000400000 */
[----:B------:R-:W-:-:S05]  /*b100*/  FFMA R11, R30, R2, R11 ;  /* 0x000000021e0b7223 */ /* 0x000fca000000000b */
[----:B------:R-:W-:Y:S01]  /*b110*/  F2FP.F16.F32.PACK_AB R14, RZ, R11 ;  /* 0x0000000bff0e723e */ /* 0x000fe200000000ff */
[----:B------:R-:W-:-:S05]  /*b120*/  IMAD.X R11, R156, 0x1, R9, P3 ;  /* 0x000000019c0b7824 */ /* 0x000fca00018e0609 */
[----:B------:R2:W-:Y:S01]  /*b130*/  @P4 STG.E.U16 desc[UR36][R10.64+0x10], R14 ;  /* 0x0000100e0a004986 */ /* 0x0005e2000c101524 */
[----:B------:R-:W-:Y:S05]  /*b140*/  @!P2 BRA `(.L_x_295) ;  /* 0x000000000004a947 */ /* 0x000fea0003800000 */
[----:B------:R0:W5:Y:S02]  /*b150*/  LDG.E.LTC128B.U16 R3, desc[UR36][R12.64+0x12] ;  /* 0x000012240c037981 */ /* 0x000164000c1e1520 */
.L_x_295:
[----:B------:R-:W-:Y:S05]  /*b160*/  BSYNC B1 ;  /* 0x0000000000017941 */ /* 0x000fea0003800000 */
.L_x_294:
[----:B--2--5:R-:W-:Y:S01]  /*b170*/  HADD2.F32 R11, -RZ, R3.H0_H0 ;  /* 0x20000003ff0b7230 */ /* 0x024fe20000004100 */
[----:B------:R-:W-:Y:S01]  /*b180*/  IADD3 R158, P3, P4, R158, R4, R159 ;  /* 0x000000049e9e7210 */ /* 0x000fe20007c7e09f */
[----:B------:R-:W-:Y:S01]  /*b190*/  BSSY B1, `(.L_x_296) ;  /* 0x0000009000017945 */ /* 0x000fe20003800000 */
[----:B------:R-:W-:Y:S02]  /*b1a0*/  ISETP.GT.AND P5, PT, R0, 0x10, P0 ;  /* 0x000000100000780c */ /* 0x000fe400007a4270 */
[----:B------:R-:W-:Y:S01]  /*b1b0*/  FMUL R10, R11, R16 ;  /* 0x000000100b0a7220 */ /* 0x000fe20000400000 */
[----:B------:R-:W-:-:S03]  /*b1c0*/  IADD3.X R159, R156, R5, R161, P3, P4 ;  /* 0x000000059c9f7210 */ /* 0x000fc60001fe84a1 */
[----:B------:R-:W-:-:S05]  /*b1d0*/  FFMA R10, R31, R2, R10 ;  /* 0x000000021f0a7223 */ /* 0x000fca000000000a */
[----:B------:R-:W-:-:S05]  /*b1e0*/  F2FP.F16.F32.PACK_AB R10, RZ, R10 ;  /* 0x0000000aff0a723e */ /* 0x000fca00000000ff */
[----:B------:R2:W-:Y:S01]  /*b1f0*/  @P2 STG.E.U16 desc[UR36][R158.64+0x12], R10 ;  /* 0x0000120a9e002986 */ /* 0x0005e2000c101524 */
[----:B------:R-:W-:Y:S05]  /*b200*/  @!P5 BRA `(.L_x_297) ;  /* 0x000000000004d947 */ /* 0x000fea0003800000 */
[----:B------:R0:W5:Y:S02]  /*b210*/  LDG.E.LTC128B.U16 R3, desc[UR36][R6.64+0x20] ;  /* 0x0000202406037981 */ /* 0x000164000c1e1520 */
.L_x_297:
[----:B------:R-:W-:Y:S05]  /*b220*/  BSYNC B1 ;  /* 0x0000000000017941 */ /* 0x000fea0003800000 */
.L_x_296:
[----:B-----5:R-:W-:Y:S01]  /*b230*/  HADD2.F32 R5, -RZ, R3.H0_H0 ;  /* 0x20000003ff057230 */ /* 0x020fe20000004100 */
        /* <DEDUP_REMOVED lines=8> */
.L_x_299:
[----:B------:R-:W-:Y:S05]  /*b2c0*/  BSYNC B1 ;  /* 0x0000000000017941 */ /* 0x000fea0003800000 */
.L_x_298:
[----:B0----5:R-:W-:Y:S01]  /*b2d0*/  HADD2.F32 R5, -RZ, R3.H0_H0 ;  /* 0x20000003ff057230 */ /* 0x021fe20000004100 */
        /* <DEDUP_REMOVED lines=8> */
.L_x_301:
[----:B------:R-:W-:Y:S05]  /*b360*/  BSYNC B1 ;  /* 0x0000000000017941 */ /* 0x000fea0003800000 */
.L_x_300:
[----:B-----5:R-:W-:Y:S01]  /*b370*/  HADD2.F32 R5, -RZ, R3.H0_H0 ;  /* 0x20000003ff057230 */ /* 0x020fe20000004100 */
[----:B------:R-:W-:Y:S01]  /*b380*/  ISETP.GT.AND P2, PT, R0, 0x11, P1 ;  /* 0x000000110000780c */ /* 0x000fe20000f44270 */
[----:B0-----:R-:W-:Y:S01]  /*b390*/  @P3 IMAD.MOV.U32 R4, RZ, RZ, R158 ;  /* 0x000000ffff043224 */ /* 0x001fe200078e009e */
[----:B------:R-:W-:Y:S02]  /*b3a0*/  BSSY B1, `(.L_x_302) ;  /* 0x0000009000017945 */ /* 0x000fe40003800000 */
[----:B------:R-:W-:-:S04]  /*b3b0*/  FMUL R5, R5, R16 ;  /* 0x0000001005057220 */ /* 0x000fc80000400000 */
[----:B------:R-:W-:-:S05]  /*b3c0*/  FFMA R5, R34, R2, R5 ;  /* 0x0000000222057223 */ /* 0x000fca0000000005 */
[----:B------:R-:W-:-:S04]  /*b3d0*/  F2FP.F16.F32.PACK_AB R5, RZ, R5 ;  /* 0x00000005ff05723e */ /* 0x000fc800000000ff */
[----:B--2---:R-:W-:Y:S01]  /*b3e0*/  PRMT R10, R5, 0x7610, R10 ;  /* 0x00007610050a7816 */ /* 0x004fe2000000000a */
[----:B------:R-:W-:-:S05]  /*b3f0*/  @P3 IMAD.MOV.U32 R5, RZ, RZ, R159 ;  /* 0x000000ffff053224 */ /* 0x000fca00078e009f */
[----:B------:R0:W-:Y:S01]  /*b400*/  @P3 STG.E.U16 desc[UR36][R4.64+0x20], R10 ;  /* 0x0000200a04003986 */ /* 0x0001e2000c101524 */
[----:B------:R-:W-:Y:S05]  /*b410*/  @!P2 BRA `(.L_x_303) ;  /* 0x000000000004a947 */ /* 0x000fea0003800000 */
[----:B------:R2:W5:Y:S02]  /*b420*/  LDG.E.LTC128B.U16 R3, desc[UR36][R12.64+0x22] ;  /* 0x000022240c037981 */ /* 0x000564000c1e1520 */
.L_x_303:
[----:B------:R-:W-:Y:S05]  /*b430*/  BSYNC B1 ;  /* 0x0000000000017941 */ /* 0x000fea0003800000 */
.L_x_302:
[----:B0----5:R-:W-:Y:S01]  /*b440*/  HADD2.F32 R5, -RZ, R3.H0_H0 ;  /* 0x20000003ff057230 */ /* 0x021fe20000004100 */
[----:B------:R-:W-:Y:S01]  /*b450*/  ISETP.GT.AND P3, PT, R0, 0x18, P0 ;  /* 0x000000180000780c */ /* 0x000fe20000764270 */
[----:B------:R-:W-:Y:S03]  /*b460*/  BSSY B1, `(.L_x_304) ;  /* 0x000000a000017945 */ /* 0x000fe60003800000 */
[----:B------:R-:W-:Y:S01]  /*b470*/  FMUL R4, R5, R16 ;  /* 0x0000001005047220 */ /* 0x000fe20000400000 */
[----:B------:R-:W-:-:S03]  /*b480*/  @P2 MOV R5, R159 ;  /* 0x0000009f00052202 */ /* 0x000fc60000000f00 */
[----:B------:R-:W-:-:S05]  /*b490*/  FFMA R4, R35, R2, R4 ;  /* 0x0000000223047223 */ /* 0x000fca0000000004 */
[----:B------:R-:W-:-:S04]  /*b4a0*/  F2FP.F16.F32.PACK_AB R4, RZ, R4 ;  /* 0x00000004ff04723e */ /* 0x000fc800000000ff */
[----:B------:R-:W-:Y:S01]  /*b4b0*/  PRMT R10, R4, 0x7610, R10 ;  /* 0x00007610040a7816 */ /* 0x000fe2000000000a */
[----:B------:R-:W-:-:S05]  /*b4c0*/  @P2 IMAD.MOV.U32 R4, RZ, RZ, R158 ;  /* 0x000000ffff042224 */ /* 0x000fca00078e009e */
[----:B------:R0:W-:Y:S01]  /*b4d0*/  @P2 STG.E.U16 desc[UR36][R4.64+0x22], R10 ;  /* 0x0000220a04002986 */ /* 0x0001e2000c101524 */
[----:B------:R-:W-:Y:S05]  /*b4e0*/  @!P3 BRA `(.L_x_305) ;  /* 0x000000000004b947 */ /* 0x000fea0003800000 */
[----:B------:R0:W5:Y:S02]  /*b4f0*/  LDG.E.LTC128B.U16 R3, desc[UR36][R6.64+0x30] ;  /* 0x0000302406037981 */ /* 0x000164000c1e1520 */
.L_x_305:
[----:B------:R-:W-:Y:S05]  /*b500*/  BSYNC B1 ;  /* 0x0000000000017941 */ /* 0x000fea0003800000 */
.L_x_304:
        /* <DEDUP_REMOVED lines=9> */
.L_x_307:
[----:B------:R-:W-:Y:S05]  /*b5a0*/  BSYNC B1 ;  /* 0x0000000000017941 */ /* 0x000fea0003800000 */
.L_x_306:
        /* <DEDUP_REMOVED lines=9> */
.L_x_309:
[----:B------:R-:W-:Y:S05]  /*b640*/  BSYNC B1 ;  /* 0x0000000000017941 */ /* 0x000fea0003800000 */
.L_x_308:
[----:B-----5:R-:W-:Y:S01]  /*b650*/  HADD2.F32 R5, -RZ, R3.H0_H0 ;  /* 0x20000003ff057230 */ /* 0x020fe20000004100 */
[----:B------:R-:W-:Y:S01]  /*b660*/  ISETP.GT.AND P2, PT, R0, 0x19, P1 ;  /* 0x000000190000780c */ /* 0x000fe20000f44270 */
[----:B0-----:R-:W-:Y:S01]  /*b670*/  @P3 IMAD.MOV.U32 R4, RZ, RZ, R158 ;  /* 0x000000ffff043224 */ /* 0x001fe200078e009e */
[----:B------:R-:W-:Y:S02]  /*b680*/  BSSY B1, `(.L_x_310) ;  /* 0x0000009000017945 */ /* 0x000fe40003800000 */
[----:B------:R-:W-:-:S04]  /*b690*/  FMUL R5, R5, R16 ;  /* 0x0000001005057220 */ /* 0x000fc80000400000 */
[----:B------:R-:W-:-:S05]  /*b6a0*/  FFMA R5, R38, R2, R5 ;  /* 0x0000000226057223 */ /* 0x000fca0000000005 */
[----:B------:R-:W-:-:S04]  /*b6b0*/  F2FP.F16.F32.PACK_AB R5, RZ, R5 ;  /* 0x00000005ff05723e */ /* 0x000fc800000000ff */
[----:B------:R-:W-:Y:S01]  /*b6c0*/  PRMT R10, R5, 0x7610, R10 ;  /* 0x00007610050a7816 */ /* 0x000fe2000000000a */
[----:B------:R-:W-:-:S05]  /*b6d0*/  @P3 IMAD.MOV.U32 R5, RZ, RZ, R159 ;  /* 0x000000ffff053224 */ /* 0x000fca00078e009f */
[----:B------:R0:W-:Y:S01]  /*b6e0*/  @P3 STG.E.U16 desc[UR36][R4.64+0x30], R10 ;  /* 0x0000300a04003986 */ /* 0x0001e2000c101524 */
[----:B------:R-:W-:Y:S05]  /*b6f0*/  @!P2 BRA `(.L_x_311) ;  /* 0x000000000004a947 */ /* 0x000fea0003800000 */
[----:B------:R0:W5:Y:S02]  /*b700*/  LDG.E.LTC128B.U16 R3, desc[UR36][R12.64+0x32] ;  /* 0x000032240c037981 */ /* 0x000164000c1e1520 */
.L_x_311:
[----:B------:R-:W-:Y:S05]  /*b710*/  BSYNC B1 ;  /* 0x0000000000017941 */ /* 0x000fea0003800000 */
.L_x_310:
[----:B0----5:R-:W-:Y:S01]  /*b720*/  HADD2.F32 R5, -RZ, R3.H0_H0 ;  /* 0x20000003ff057230 */ /* 0x021fe20000004100 */
[----:B------:R-:W-:Y:S01]  /*b730*/  ISETP.GT.AND P3, PT, R0, 0x20, P0 ;  /* 0x000000200000780c */ /* 0x000fe20000764270 */
[----:B------:R-:W-:Y:S03]  /*b740*/  BSSY B1, `(.L_x_312) ;  /* 0x000000a000017945 */ /* 0x000fe60003800000 */
[----:B------:R-:W-:Y:S01]  /*b750*/  FMUL R4, R5, R16 ;  /* 0x0000001005047220 */ /* 0x000fe20000400000 */
[----:B------:R-:W-:-:S03]  /*b760*/  @P2 IMAD.MOV.U32 R5, RZ, RZ, R159 ;  /* 0x000000ffff052224 */ /* 0x000fc600078e009f */
[----:B------:R-:W-:-:S05]  /*b770*/  FFMA R4, R39, R2, R4 ;  /* 0x0000000227047223 */ /* 0x000fca0000000004 */
[----:B------:R-:W-:-:S04]  /*b780*/  F2FP.F16.F32.PACK_AB R4, RZ, R4 ;  /* 0x00000004ff04723e */ /* 0x000fc800000000ff */
[----:B------:R-:W-:Y:S01]  /*b790*/  PRMT R10, R4, 0x7610, R10 ;  /* 0x00007610040a7816 */ /* 0x000fe2000000000a */
[----:B------:R-:W-:-:S05]  /*b7a0*/  @P2 IMAD.MOV.U32 R4, RZ, RZ, R158 ;  /* 0x000000ffff042224 */ /* 0x000fca00078e009e */
[----:B------:R0:W-:Y:S01]  /*b7b0*/  @P2 STG.E.U16 desc[UR36][R4.64+0x32], R10 ;  /* 0x0000320a04002986 */ /* 0x0001e2000c101524 */
[----:B------:R-:W-:Y:S05]  /*b7c0*/  @!P3 BRA `(.L_x_313) ;  /* 0x000000000004b947 */ /* 0x000fea0003800000 */
[----:B------:R0:W5:Y:S02]  /*b7d0*/  LDG.E.LTC128B.U16 R3, desc[UR36][R6.64+0x40] ;  /* 0x0000402406037981 */ /* 0x000164000c1e1520 */
.L_x_313:
[----:B------:R-:W-:Y:S05]  /*b7e0*/  BSYNC B1 ;  /* 0x0000000000017941 */ /* 0x000fea0003800000 */
.L_x_312:
        /* <DEDUP_REMOVED lines=9> */
.L_x_315:
[----:B------:R-:W-:Y:S05]  /*b880*/  BSYNC B1 ;  /* 0x0000000000017941 */ /* 0x000fea0003800000 */
.L_x_314:
        /* <DEDUP_REMOVED lines=9> */
.L_x_317:
[----:B------:R-:W-:Y:S05]  /*b920*/  BSYNC B1 ;  /* 0x0000000000017941 */ /* 0x000fea0003800000 */
.L_x_316:
[----:B-----5:R-:W-:Y:S01]  /*b930*/  HADD2.F32 R5, -RZ, R3.H0_H0 ;  /* 0x20000003ff057230 */ /* 0x020fe20000004100 */
[----:B0-----:R-:W-:Y:S01]  /*b940*/  @P3 MOV R4, R158 ;  /* 0x0000009e00043202 */ /* 0x001fe20000000f00 */
[----:B------:R-:W-:Y:S01]  /*b950*/  BSSY B1, `(.L_x_318) ;  /* 0x000000a000017945 */ /* 0x000fe20003800000 */
[----:B------:R-:W-:Y:S02]  /*b960*/  ISETP.GT.AND P2, PT, R0, 0x21, P1 ;  /* 0x000000210000780c */ /* 0x000fe40000f44270 */
        /* <DEDUP_REMOVED lines=8> */
.L_x_319:
[----:B------:R-:W-:Y:S05]  /*b9f0*/  BSYNC B1 ;  /* 0x0000000000017941 */ /* 0x000fea0003800000 */
.L_x_318:
        /* <DEDUP_REMOVED lines=12> */
.L_x_321:
[----:B------:R-:W-:Y:S05]  /*bac0*/  BSYNC B1 ;  /* 0x0000000000017941 */ /* 0x000fea0003800000 */
.L_x_320:
        /* <DEDUP_REMOVED lines=9> */
.L_x_323:
[----:B------:R-:W-:Y:S05]  /*bb60*/  BSYNC B1 ;  /* 0x0000000000017941 */ /* 0x000fea0003800000 */
.L_x_322:
        /* <DEDUP_REMOVED lines=9> */
.L_x_325:
[----:B------:R-:W-:Y:S05]  /*bc00*/  BSYNC B1 ;  /* 0x0000000000017941 */ /* 0x000fea0003800000 */
.L_x_324:
[----:B-----5:R-:W-:Y:S01]  /*bc10*/  HADD2.F32 R5, -RZ, R3.H0_H0 ;  /* 0x20000003ff057230 */ /* 0x020fe20000004100 */
[----:B------:R-:W-:Y:S01]  /*bc20*/  ISETP.GT.AND P2, PT, R0, 0x29, P1 ;  /* 0x000000290000780c */ /* 0x000fe20000f44270 */
[----:B0-----:R-:W-:Y:S01]  /*bc30*/  @P3 IMAD.MOV.U32 R4, RZ, RZ, R158 ;  /* 0x000000ffff043224 */ /* 0x001fe200078e009e */
[----:B------:R-:W-:Y:S02]  /*bc40*/  BSSY B1, `(.L_x_326) ;  /* 0x0000009000017945 */ /* 0x000fe40003800000 */
[----:B------:R-:W-:-:S04]  /*bc50*/  FMUL R5, R5, R16 ;  /* 0x0000001005057220 */ /* 0x000fc80000400000 */
[----:B------:R-:W-:-:S05]  /*bc60*/  FFMA R5, R46, R2, R5 ;  /* 0x000000022e057223 */ /* 0x000fca0000000005 */
[----:B------:R-:W-:-:S04]  /*bc70*/  F2FP.F16.F32.PACK_AB R5, RZ, R5 ;  /* 0x00000005ff05723e */ /* 0x000fc800000000ff */
[----:B------:R-:W-:Y:S02]  /*bc80*/  PRMT R10, R5, 0x7610, R10 ;  /* 0x00007610050a7816 */ /* 0x000fe4000000000a */
[----:B------:R-:W-:-:S05]  /*bc90*/  @P3 MOV R5, R159 ;  /* 0x0000009f00053202 */ /* 0x000fca0000000f00 */
[----:B------:R0:W-:Y:S01]  /*bca0*/  @P3 STG.E.U16 desc[UR36][R4.64+0x50], R10 ;  /* 0x0000500a04003986 */ /* 0x0001e2000c101524 */
[----:B------:R-:W-:Y:S05]  /*bcb0*/  @!P2 BRA `(.L_x_327) ;  /* 0x000000000004a947 */ /* 0x000fea0003800000 */
[----:B------:R0:W5:Y:S02]  /*bcc0*/  LDG.E.LTC128B.U16 R3, desc[UR36][R12.64+0x52] ;  /* 0x000052240c037981 */ /* 0x000164000c1e1520 */
.L_x_327:
[----:B------:R-:W-:Y:S05]  /*bcd0*/  BSYNC B1 ;  /* 0x0000000000017941 */ /* 0x000fea0003800000 */
.L_x_326:
        /* <DEDUP_REMOVED lines=12> */
.L_x_329:
[----:B------:R-:W-:Y:S05]  /*bda0*/  BSYNC B1 ;  /* 0x0000000000017941 */ /* 0x000fea0003800000 */
.L_x_328:
        /* <DEDUP_REMOVED lines=9> */
.L_x_331:
[----:B------:R-:W-:Y:S05]  /*be40*/  BSYNC B1 ;  /* 0x0000000000017941 */ /* 0x000fea0003800000 */
.L_x_330:
        /* <DEDUP_REMOVED lines=9> */
.L_x_333:
[----:B------:R-:W-:Y:S05]  /*bee0*/  BSYNC B1 ;  /* 0x0000000000017941 */ /* 0x000fea0003800000 */
.L_x_332:
        /* <DEDUP_REMOVED lines=12> */
.L_x_335:
[----:B------:R-:W-:Y:S05]  /*bfb0*/  BSYNC B1 ;  /* 0x0000000000017941 */ /* 0x000fea0003800000 */
.L_x_334:
[----:B0----5:R-:W-:Y:S01]  /*bfc0*/  HADD2.F32 R5, -RZ, R3.H0_H0 ;  /* 0x20000003ff057230 */ /* 0x021fe20000004100 */
[----:B------:R-:W-:Y:S01]  /*bfd0*/  ISETP.GT.AND P3, PT, R0, 0x38, P0 ;  /* 0x000000380000780c */ /* 0x000fe20000764270 */
[----:B------:R-:W-:Y:S03]  /*bfe0*/  BSSY B1, `(.L_x_336) ;  /* 0x000000a000017945 */ /* 0x000fe60003800000 */
[----:B------:R-:W-:Y:S01]  /*bff0*/  FMUL R4, R5, R16 ;  /* 0x0000001005047220 */ /* 0x000fe20000400000 */
[----:B------:R-:W-:-:S03]  /*c000*/  @P2 IMAD.MOV.U32 R5, RZ, RZ, R159 ;  /* 0x000000ffff052224 */ /* 0x000fc600078e009f */
[----:B------:R-:W-:-:S05]  /*c010*/  FFMA R4, R51, R2, R4 ;  /* 0x0000000233047223 */ /* 0x000fca0000000004 */
[----:B------:R-:W-:-:S04]  /*c020*/  F2FP.F16.F32.PACK_AB R4, RZ, R4 ;  /* 0x00000004ff04723e */ /* 0x000fc800000000ff */
[----:B------:R-:W-:Y:S02]  /*c030*/  PRMT R10, R4, 0x7610, R10 ;  /* 0x00007610040a7816 */ /* 0x000fe4000000000a */
[----:B------:R-:W-:-:S05]  /*c040*/  @P2 MOV R4, R158 ;  /* 0x0000009e00042202 */ /* 0x000fca0000000f00 */
[----:B------:R0:W-:Y:S01]  /*c050*/  @P2 STG.E.U16 desc[UR36][R4.64+0x62], R10 ;  /* 0x0000620a04002986 */ /* 0x0001e2000c101524 */
[----:B------:R-:W-:Y:S05]  /*c060*/  @!P3 BRA `(.L_x_337) ;  /* 0x000000000004b947 */ /* 0x000fea0003800000 */
[----:B------:R0:W5:Y:S02]  /*c070*/  LDG.E.LTC128B.U16 R3, desc[UR36][R6.64+0x70] ;  /* 0x0000702406037981 */ /* 0x000164000c1e1520 */
.L_x_337:
[----:B------:R-:W-:Y:S05]  /*c080*/  BSYNC B1 ;  /* 0x0000000000017941 */ /* 0x000fea0003800000 */
.L_x_336:
        /* <DEDUP_REMOVED lines=9> */
.L_x_339:
[----:B------:R-:W-:Y:S05]  /*c120*/  BSYNC B1 ;  /* 0x0000000000017941 */ /* 0x000fea0003800000 */
.L_x_338:
        /* <DEDUP_REMOVED lines=9> */
.L_x_341:
[----:B------:R-:W-:Y:S05]  /*c1c0*/  BSYNC B1 ;  /* 0x0000000000017941 */ /* 0x000fea0003800000 */
.L_x_340:
        /* <DEDUP_REMOVED lines=12> */
.L_x_343:
[----:B------:R-:W-:Y:S05]  /*c290*/  BSYNC B1 ;  /* 0x0000000000017941 */ /* 0x000fea0003800000 */
.L_x_342:
        /* <DEDUP_REMOVED lines=12> */
.L_x_345:
[----:B------:R-:W-:Y:S05]  /*c360*/  BSYNC B1 ;  /* 0x0000000000017941 */ /* 0x000fea0003800000 */
.L_x_344:
        /* <DEDUP_REMOVED lines=9> */
.L_x_347:
[----:B------:R-:W-:Y:S05]  /*c400*/  BSYNC B1 ;  /* 0x0000000000017941 */ /* 0x000fea0003800000 */
.L_x_346:
        /* <DEDUP_REMOVED lines=9> */
.L_x_349:
[----:B------:R-:W-:Y:S05]  /*c4a0*/  BSYNC B1 ;  /* 0x0000000000017941 */ /* 0x000fea0003800000 */
.L_x_348:
        /* <DEDUP_REMOVED lines=12> */
.L_x_351:
[----:B------:R-:W-:Y:S05]  /*c570*/  BSYNC B1 ;  /* 0x0000000000017941 */ /* 0x000fea0003800000 */
.L_x_350:
        /* <DEDUP_REMOVED lines=12> */
.L_x_353:
[----:B------:R-:W-:Y:S05]  /*c640*/  BSYNC B1 ;  /* 0x0000000000017941 */ /* 0x000fea0003800000 */
.L_x_352:
        /* <DEDUP_REMOVED lines=9> */
.L_x_355:
[----:B------:R-:W-:Y:S05]  /*c6e0*/  BSYNC B1 ;  /* 0x0000000000017941 */ /* 0x000fea0003800000 */
.L_x_354:
        /* <DEDUP_REMOVED lines=9> */
.L_x_357:
[----:B------:R-:W-:Y:S05]  /*c780*/  BSYNC B1 ;  /* 0x0000000000017941 */ /* 0x000fea0003800000 */
.L_x_356:
        /* <DEDUP_REMOVED lines=12> */
.L_x_359:
[----:B------:R-:W-:Y:S05]  /*c850*/  BSYNC B1 ;  /* 0x0000000000017941 */ /* 0x000fea0003800000 */
.L_x_358:
        /* <DEDUP_REMOVED lines=12> */
.L_x_361:
[----:B------:R-:W-:Y:S05]  /*c920*/  BSYNC B1 ;  /* 0x0000000000017941 */ /* 0x000fea0003800000 */
.L_x_360:
        /* <DEDUP_REMOVED lines=9> */
.L_x_363:
[----:B------:R-:W-:Y:S05]  /*c9c0*/  BSYNC B1 ;  /* 0x0000000000017941 */ /* 0x000fea0003800000 */
.L_x_362:
        /* <DEDUP_REMOVED lines=9> */
.L_x_365:
[----:B------:R-:W-:Y:S05]  /*ca60*/  BSYNC B1 ;  /* 0x0000000000017941 */ /* 0x000fea0003800000 */
.L_x_364:
        /* <DEDUP_REMOVED lines=12> */
.L_x_367:
[----:B------:R-:W-:Y:S05]  /*cb30*/  BSYNC B1 ;  /* 0x0000000000017941 */ /* 0x000fea0003800000 */
.L_x_366:
        /* <DEDUP_REMOVED lines=12> */
.L_x_369:
[----:B------:R-:W-:Y:S05]  /*cc00*/  BSYNC B1 ;  /* 0x0000000000017941 */ /* 0x000fea0003800000 */
.L_x_368:
        /* <DEDUP_REMOVED lines=9> */
.L_x_371:
[----:B------:R-:W-:Y:S05]  /*cca0*/  BSYNC B1 ;  /* 0x0000000000017941 */ /* 0x000fea0003800000 */
.L_x_370:
        /* <DEDUP_REMOVED lines=9> */
.L_x_373:
[----:B------:R-:W-:Y:S05]  /*cd40*/  BSYNC B1 ;  /* 0x0000000000017941 */ /* 0x000fea0003800000 */
.L_x_372:
        /* <DEDUP_REMOVED lines=12> */
.L_x_375:
[----:B------:R-:W-:Y:S05]  /*ce10*/  BSYNC B1 ;  /* 0x0000000000017941 */ /* 0x000fea0003800000 */
.L_x_374:
        /* <DEDUP_REMOVED lines=12> */
.L_x_377:
[----:B------:R-:W-:Y:S05]  /*cee0*/  BSYNC B1 ;  /* 0x0000000000017941 */ /* 0x000fea0003800000 */
.L_x_376:
        /* <DEDUP_REMOVED lines=9> */
.L_x_379:
[----:B------:R-:W-:Y:S05]  /*cf80*/  BSYNC B1 ;  /* 0x0000000000017941 */ /* 0x000fea0003800000 */
.L_x_378:
        /* <DEDUP_REMOVED lines=9> */
.L_x_381:
[----:B------:R-:W-:Y:S05]  /*d020*/  BSYNC B1 ;  /* 0x0000000000017941 */ /* 0x000fea0003800000 */
.L_x_380:
        /* <DEDUP_REMOVED lines=12> */
.L_x_383:
[----:B------:R-:W-:Y:S05]  /*d0f0*/  BSYNC B1 ;  /* 0x0000000000017941 */ /* 0x000fea0003800000 */
.L_x_382:
        /* <DEDUP_REMOVED lines=12> */
.L_x_385:
[----:B------:R-:W-:Y:S05]  /*d1c0*/  BSYNC B1 ;  /* 0x0000000000017941 */ /* 0x000fea0003800000 */
.L_x_384:
        /* <DEDUP_REMOVED lines=9> */
.L_x_387:
[----:B------:R-:W-:Y:S05]  /*d260*/  BSYNC B1 ;  /* 0x0000000000017941 */ /* 0x000fea0003800000 */
.L_x_386:
        /* <DEDUP_REMOVED lines=9> */
.L_x_389:
[----:B------:R-:W-:Y:S05]  /*d300*/  BSYNC B1 ;  /* 0x0000000000017941 */ /* 0x000fea0003800000 */
.L_x_388:
        /* <DEDUP_REMOVED lines=12> */
.L_x_391:
[----:B------:R-:W-:Y:S05]  /*d3d0*/  BSYNC B1 ;  /* 0x0000000000017941 */ /* 0x000fea0003800000 */
.L_x_390:
        /* <DEDUP_REMOVED lines=12> */
.L_x_393:
[----:B------:R-:W-:Y:S05]  /*d4a0*/  BSYNC B1 ;  /* 0x0000000000017941 */ /* 0x000fea0003800000 */
.L_x_392:
        /* <DEDUP_REMOVED lines=9> */
.L_x_395:
[----:B------:R-:W-:Y:S05]  /*d540*/  BSYNC B1 ;  /* 0x0000000000017941 */ /* 0x000fea0003800000 */
.L_x_394:
        /* <DEDUP_REMOVED lines=9> */
.L_x_397:
[----:B------:R-:W-:Y:S05]  /*d5e0*/  BSYNC B1 ;  /* 0x0000000000017941 */ /* 0x000fea0003800000 */
.L_x_396:
        /* <DEDUP_REMOVED lines=12> */
.L_x_399:
[----:B------:R-:W-:Y:S05]  /*d6b0*/  BSYNC B1 ;  /* 0x0000000000017941 */ /* 0x000fea0003800000 */
.L_x_398:
        /* <DEDUP_REMOVED lines=12> */
.L_x_401:
[----:B------:R-:W-:Y:S05]  /*d780*/  BSYNC B1 ;  /* 0x0000000000017941 */ /* 0x000fea0003800000 */
.L_x_400:
        /* <DEDUP_REMOVED lines=9> */
.L_x_403:
[----:B------:R-:W-:Y:S05]  /*d820*/  BSYNC B1 ;  /* 0x0000000000017941 */ /* 0x000fea0003800000 */
.L_x_402:
        /* <DEDUP_REMOVED lines=9> */
.L_x_405:
[----:B------:R-:W-:Y:S05]  /*d8c0*/  BSYNC B1 ;  /* 0x0000000000017941 */ /* 0x000fea0003800000 */
.L_x_404:
        /* <DEDUP_REMOVED lines=12> */
.L_x_407:
[----:B------:R-:W-:Y:S05]  /*d990*/  BSYNC B1 ;  /* 0x0000000000017941 */ /* 0x000fea0003800000 */
.L_x_406:
        /* <DEDUP_REMOVED lines=12> */
.L_x_409:
[----:B------:R-:W-:Y:S05]  /*da60*/  BSYNC B1 ;  /* 0x0000000000017941 */ /* 0x000fea0003800000 */
.L_x_408:
        /* <DEDUP_REMOVED lines=9> */
.L_x_411:
[----:B------:R-:W-:Y:S05]  /*db00*/  BSYNC B1 ;  /* 0x0000000000017941 */ /* 0x000fea0003800000 */
.L_x_410:
        /* <DEDUP_REMOVED lines=9> */
.L_x_413:
[----:B------:R-:W-:Y:S05]  /*dba0*/  BSYNC B1 ;  /* 0x0000000000017941 */ /* 0x000fea0003800000 */
.L_x_412:
        /* <DEDUP_REMOVED lines=12> */
.L_x_415:
[----:B------:R-:W-:Y:S05]  /*dc70*/  BSYNC B1 ;  /* 0x0000000000017941 */ /* 0x000fea0003800000 */
.L_x_414:
        /* <DEDUP_REMOVED lines=12> */
.L_x_417:
[----:B------:R-:W-:Y:S05]  /*dd40*/  BSYNC B1 ;  /* 0x0000000000017941 */ /* 0x000fea0003800000 */
.L_x_416:
        /* <DEDUP_REMOVED lines=9> */
.L_x_419:
[----:B------:R-:W-:Y:S05]  /*dde0*/  BSYNC B1 ;  /* 0x0000000000017941 */ /* 0x000fea0003800000 */
.L_x_418:
        /* <DEDUP_REMOVED lines=9> */
.L_x_421:
[----:B------:R-:W-:Y:S05]  /*de80*/  BSYNC B1 ;  /* 0x0000000000017941 */ /* 0x000fea0003800000 */
.L_x_420:
        /* <DEDUP_REMOVED lines=12> */
.L_x_423:
[----:B------:R-:W-:Y:S05]  /*df50*/  BSYNC B1 ;  /* 0x0000000000017941 */ /* 0x000fea0003800000 */
.L_x_422:
        /* <DEDUP_REMOVED lines=12> */
.L_x_425:
[----:B------:R-:W-:Y:S05]  /*e020*/  BSYNC B1 ;  /* 0x0000000000017941 */ /* 0x000fea0003800000 */
.L_x_424:
        /* <DEDUP_REMOVED lines=9> */
.L_x_427:
[----:B------:R-:W-:Y:S05]  /*e0c0*/  BSYNC B1 ;  /* 0x0000000000017941 */ /* 0x000fea0003800000 */
.L_x_426:
        /* <DEDUP_REMOVED lines=9> */
.L_x_429:
[----:B------:R-:W-:Y:S05]  /*e160*/  BSYNC B1 ;  /* 0x0000000000017941 */ /* 0x000fea0003800000 */
.L_x_428:
        /* <DEDUP_REMOVED lines=12> */
.L_x_431:
[----:B------:R-:W-:Y:S05]  /*e230*/  BSYNC B1 ;  /* 0x0000000000017941 */ /* 0x000fea0003800000 */
.L_x_430:
        /* <DEDUP_REMOVED lines=12> */
.L_x_433:
[----:B------:R-:W-:Y:S05]  /*e300*/  BSYNC B1 ;  /* 0x0000000000017941 */ /* 0x000fea0003800000 */
.L_x_432:
        /* <DEDUP_REMOVED lines=9> */
.L_x_435:
[----:B------:R-:W-:Y:S05]  /*e3a0*/  BSYNC B1 ;  /* 0x0000000000017941 */ /* 0x000fea0003800000 */
.L_x_434:
        /* <DEDUP_REMOVED lines=9> */
.L_x_437:
[----:B------:R-:W-:Y:S05]  /*e440*/  BSYNC B1 ;  /* 0x0000000000017941 */ /* 0x000fea0003800000 */
.L_x_436:
        /* <DEDUP_REMOVED lines=12> */
.L_x_439:
[----:B------:R-:W-:Y:S05]  /*e510*/  BSYNC B1 ;  /* 0x0000000000017941 */ /* 0x000fea0003800000 */
.L_x_438:
        /* <DEDUP_REMOVED lines=12> */
.L_x_441:
[----:B------:R-:W-:Y:S05]  /*e5e0*/  BSYNC B1 ;  /* 0x0000000000017941 */ /* 0x000fea0003800000 */
.L_x_440:
        /* <DEDUP_REMOVED lines=9> */
.L_x_443:
[----:B------:R-:W-:Y:S05]  /*e680*/  BSYNC B1 ;  /* 0x0000000000017941 */ /* 0x000fea0003800000 */
.L_x_442:
        /* <DEDUP_REMOVED lines=9> */
.L_x_445:
[----:B------:R-:W-:Y:S05]  /*e720*/  BSYNC B1 ;  /* 0x0000000000017941 */ /* 0x000fea0003800000 */
.L_x_444:
        /* <DEDUP_REMOVED lines=12> */
.L_x_447:
[----:B------:R-:W-:Y:S05]  /*e7f0*/  BSYNC B1 ;  /* 0x0000000000017941 */ /* 0x000fea0003800000 */
.L_x_446:
        /* <DEDUP_REMOVED lines=12> */
.L_x_449:
[----:B------:R-:W-:Y:S05]  /*e8c0*/  BSYNC B1 ;  /* 0x0000000000017941 */ /* 0x000fea0003800000 */
.L_x_448:
        /* <DEDUP_REMOVED lines=9> */
.L_x_451:
[----:B------:R-:W-:Y:S05]  /*e960*/  BSYNC B1 ;  /* 0x0000000000017941 */ /* 0x000fea0003800000 */
.L_x_450:
        /* <DEDUP_REMOVED lines=9> */
.L_x_453:
[----:B------:R-:W-:Y:S05]  /*ea00*/  BSYNC B1 ;  /* 0x0000000000017941 */ /* 0x000fea0003800000 */
.L_x_452:
        /* <DEDUP_REMOVED lines=12> */
.L_x_455:
[----:B------:R-:W-:Y:S05]  /*ead0*/  BSYNC B1 ;  /* 0x0000000000017941 */ /* 0x000fea0003800000 */
.L_x_454:
        /* <DEDUP_REMOVED lines=12> */
.L_x_457:
[----:B------:R-:W-:Y:S05]  /*eba0*/  BSYNC B1 ;  /* 0x0000000000017941 */ /* 0x000fea0003800000 */
.L_x_456:
        /* <DEDUP_REMOVED lines=9> */
.L_x_459:
[----:B------:R-:W-:Y:S05]  /*ec40*/  BSYNC B1 ;  /* 0x0000000000017941 */ /* 0x000fea0003800000 */
.L_x_458:
        /* <DEDUP_REMOVED lines=9> */
.L_x_461:
[----:B------:R-:W-:Y:S05]  /*ece0*/  BSYNC B1 ;  /* 0x0000000000017941 */ /* 0x000fea0003800000 */
.L_x_460:
        /* <DEDUP_REMOVED lines=12> */
.L_x_463:
[----:B------:R-:W-:Y:S05]  /*edb0*/  BSYNC B1 ;  /* 0x0000000000017941 */ /* 0x000fea0003800000 */
.L_x_462:
        /* <DEDUP_REMOVED lines=12> */
.L_x_465:
[----:B------:R-:W-:Y:S05]  /*ee80*/  BSYNC B1 ;  /* 0x0000000000017941 */ /* 0x000fea0003800000 */
.L_x_464:
        /* <DEDUP_REMOVED lines=9> */
.L_x_467:
[----:B------:R-:W-:Y:S05]  /*ef20*/  BSYNC B1 ;  /* 0x0000000000017941 */ /* 0x000fea0003800000 */
.L_x_466:
        /* <DEDUP_REMOVED lines=9> */
.L_x_469:
[----:B------:R-:W-:Y:S05]  /*efc0*/  BSYNC B1 ;  /* 0x0000000000017941 */ /* 0x000fea0003800000 */
.L_x_468:
        /* <DEDUP_REMOVED lines=12> */
.L_x_471:
[----:B------:R-:W-:Y:S05]  /*f090*/  BSYNC B1 ;  /* 0x0000000000017941 */ /* 0x000fea0003800000 */
.L_x_470:
        /* <DEDUP_REMOVED lines=12> */
.L_x_473:
[----:B------:R-:W-:Y:S05]  /*f160*/  BSYNC B1 ;  /* 0x0000000000017941 */ /* 0x000fea0003800000 */
.L_x_472:
        /* <DEDUP_REMOVED lines=9> */
.L_x_475:
[----:B------:R-:W-:Y:S05]  /*f200*/  BSYNC B1 ;  /* 0x0000000000017941 */ /* 0x000fea0003800000 */
.L_x_474:
        /* <DEDUP_REMOVED lines=9> */
.L_x_477:
[----:B------:R-:W-:Y:S05]  /*f2a0*/  BSYNC B1 ;  /* 0x0000000000017941 */ /* 0x000fea0003800000 */
.L_x_476:
        /* <DEDUP_REMOVED lines=12> */
.L_x_479:
[----:B------:R-:W-:Y:S05]  /*f370*/  BSYNC B1 ;  /* 0x0000000000017941 */ /* 0x000fea0003800000 */
.L_x_478:
        /* <DEDUP_REMOVED lines=12> */
.L_x_481:
[----:B------:R-:W-:Y:S05]  /*f440*/  BSYNC B1 ;  /* 0x0000000000017941 */ /* 0x000fea0003800000 */
.L_x_480:
        /* <DEDUP_REMOVED lines=9> */
.L_x_483:
[----:B------:R-:W-:Y:S05]  /*f4e0*/  BSYNC B1 ;  /* 0x0000000000017941 */ /* 0x000fea0003800000 */
.L_x_482:
        /* <DEDUP_REMOVED lines=9> */
.L_x_485:
[----:B------:R-:W-:Y:S05]  /*f580*/  BSYNC B1 ;  /* 0x0000000000017941 */ /* 0x000fea0003800000 */
.L_x_484:
        /* <DEDUP_REMOVED lines=12> */
.L_x_487:
[----:B------:R-:W-:Y:S05]  /*f650*/  BSYNC B1 ;  /* 0x0000000000017941 */ /* 0x000fea0003800000 */
.L_x_486:
        /* <DEDUP_REMOVED lines=12> */
.L_x_489:
[----:B------:R-:W-:Y:S05]  /*f720*/  BSYNC B1 ;  /* 0x0000000000017941 */ /* 0x000fea0003800000 */
.L_x_488:
        /* <DEDUP_REMOVED lines=9> */
.L_x_491:
[----:B------:R-:W-:Y:S05]  /*f7c0*/  BSYNC B1 ;  /* 0x0000000000017941 */ /* 0x000fea0003800000 */
.L_x_490:
        /* <DEDUP_REMOVED lines=9> */
.L_x_493:
[----:B------:R-:W-:Y:S05]  /*f860*/  BSYNC B1 ;  /* 0x0000000000017941 */ /* 0x000fea0003800000 */
.L_x_492:
        /* <DEDUP_REMOVED lines=12> */
.L_x_495:
[----:B------:R-:W-:Y:S05]  /*f930*/  BSYNC B1 ;  /* 0x0000000000017941 */ /* 0x000fea0003800000 */
.L_x_494:
        /* <DEDUP_REMOVED lines=12> */
.L_x_497:
[----:B------:R-:W-:Y:S05]  /*fa00*/  BSYNC B1 ;  /* 0x0000000000017941 */ /* 0x000fea0003800000 */
.L_x_496:
        /* <DEDUP_REMOVED lines=9> */
.L_x_499:
[----:B------:R-:W-:Y:S05]  /*faa0*/  BSYNC B1 ;  /* 0x0000000000017941 */ /* 0x000fea0003800000 */
.L_x_498:
        /* <DEDUP_REMOVED lines=9> */
.L_x_501:
[----:B------:R-:W-:Y:S05]  /*fb40*/  BSYNC B1 ;  /* 0x0000000000017941 */ /* 0x000fea0003800000 */
.L_x_500:
        /* <DEDUP_REMOVED lines=12> */
.L_x_503:
[----:B------:R-:W-:Y:S05]  /*fc10*/  BSYNC B1 ;  /* 0x0000000000017941 */ /* 0x000fea0003800000 */
.L_x_502:
        /* <DEDUP_REMOVED lines=12> */
.L_x_505:
[----:B------:R-:W-:Y:S05]  /*fce0*/  BSYNC B1 ;  /* 0x0000000000017941 */ /* 0x000fea0003800000 */
.L_x_504:
        /* <DEDUP_REMOVED lines=9> */
.L_x_507:
[----:B------:R-:W-:Y:S05]  /*fd80*/  BSYNC B1 ;  /* 0x0000000000017941 */ /* 0x000fea0003800000 */
.L_x_506:
        /* <DEDUP_REMOVED lines=9> */
.L_x_509:
[----:B------:R-:W-:Y:S05]  /*fe20*/  BSYNC B1 ;  /* 0x0000000000017941 */ /* 0x000fea0003800000 */
.L_x_508:
        /* <DEDUP_REMOVED lines=12> */
.L_x_511:
[----:B------:R-:W-:Y:S05]  /*fef0*/  BSYNC B1 ;  /* 0x0000000000017941 */ /* 0x000fea0003800000 */
.L_x_510:
        /* <DEDUP_REMOVED lines=12> */
.L_x_513:
[----:B------:R-:W-:Y:S05]  /*ffc0*/  BSYNC B1 ;  /* 0x0000000000017941 */ /* 0x000fea0003800000 */
.L_x_512:
        /* <DEDUP_REMOVED lines=9> */
.L_x_515:
[----:B------:R-:W-:Y:S05]  /*10060*/  BSYNC B1 ;  /* 0x0000000000017941 */ /* 0x000fea0003800000 */
.L_x_514:
        /* <DEDUP_REMOVED lines=9> */
.L_x_517:
[----:B------:R-:W-:Y:S05]  /*10100*/  BSYNC B1 ;  /* 0x0000000000017941 */ /* 0x000fea0003800000 */
.L_x_516:
        /* <DEDUP_REMOVED lines=12> */
.L_x_519:
[----:B------:R-:W-:Y:S05]  /*101d0*/  BSYNC B1 ;  /* 0x0000000000017941 */ /* 0x000fea0003800000 */
.L_x_518:
        /* <DEDUP_REMOVED lines=12> */
.L_x_521:
[----:B------:R-:W-:Y:S05]  /*102a0*/  BSYNC B1 ;  /* 0x0000000000017941 */ /* 0x000fea0003800000 */
.L_x_520:
        /* <DEDUP_REMOVED lines=9> */
.L_x_523:
[----:B------:R-:W-:Y:S05]  /*10340*/  BSYNC B1 ;  /* 0x0000000000017941 */ /* 0x000fea0003800000 */
.L_x_522:
        /* <DEDUP_REMOVED lines=9> */
.L_x_525:
[----:B------:R-:W-:Y:S05]  /*103e0*/  BSYNC B1 ;  /* 0x0000000000017941 */ /* 0x000fea0003800000 */
.L_x_524:
        /* <DEDUP_REMOVED lines=12> */
.L_x_527:
[----:B------:R-:W-:Y:S05]  /*104b0*/  BSYNC B1 ;  /* 0x0000000000017941 */ /* 0x000fea0003800000 */
.L_x_526:
        /* <DEDUP_REMOVED lines=12> */
.L_x_529:
[----:B------:R-:W-:Y:S05]  /*10580*/  BSYNC B1 ;  /* 0x0000000000017941 */ /* 0x000fea0003800000 */
.L_x_528:
        /* <DEDUP_REMOVED lines=9> */
.L_x_531:
[----:B------:R-:W-:Y:S05]  /*10620*/  BSYNC B1 ;  /* 0x0000000000017941 */ /* 0x000fea0003800000 */
.L_x_530:
        /* <DEDUP_REMOVED lines=9> */
.L_x_533:
[----:B------:R-:W-:Y:S05]  /*106c0*/  BSYNC B1 ;  /* 0x0000000000017941 */ /* 0x000fea0003800000 */
.L_x_532:
[----:B-----5:R-:W-:Y:S01]  /*106d0*/  HADD2.F32 R5, -RZ, R3.H0_H0 ;  /* 0x20000003ff057230 */ /* 0x020fe20000004100 */
[----:B------:R-:W-:Y:S01]  /*106e0*/  ISETP.GT.AND P1, PT, R0, 0xf9, P1 ;  /* 0x000000f90000780c */ /* 0x000fe20000f24270 */
[----:B0-----:R-:W-:Y:S01]  /*106f0*/  @P2 IMAD.MOV.U32 R4, RZ, RZ, R158 ;  /* 0x000000ffff042224 */ /* 0x001fe200078e009e */
[----:B------:R-:W-:Y:S02]  /*10700*/  BSSY B1, `(.L_x_534) ;  /* 0x0000009000017945 */ /* 0x000fe40003800000 */
[----:B------:R-:W-:-:S04]  /*10710*/  FMUL R5, R5, R16 ;  /* 0x0000001005057220 */ /* 0x000fc80000400000 */
[----:B------:R-:W-:-:S05]  /*10720*/  FFMA R5, R150, R2, R5 ;  /* 0x0000000296057223 */ /* 0x000fca0000000005 */
[----:B------:R-:W-:-:S04]  /*10730*/  F2FP.F16.F32.PACK_AB R5, RZ, R5 ;  /* 0x00000005ff05723e */ /* 0x000fc800000000ff */
[----:B-1--4-:R-:W-:Y:S01]  /*10740*/  PRMT R6, R5, 0x7610, R6 ;  /* 0x0000761005067816 */ /* 0x012fe20000000006 */
[----:B------:R-:W-:-:S05]  /*10750*/  @P2 IMAD.MOV.U32 R5, RZ, RZ, R159 ;  /* 0x000000ffff052224 */ /* 0x000fca00078e009f */
[----:B------:R0:W-:Y:S01]  /*10760*/  @P2 STG.E.U16 desc[UR36][R4.64+0x1f0], R6 ;  /* 0x0001f00604002986 */ /* 0x0001e2000c101524 */
[----:B------:R-:W-:Y:S05]  /*10770*/  @!P1 BRA `(.L_x_535) ;  /* 0x0000000000049947 */ /* 0x000fea0003800000 */
[----:B------:R1:W5:Y:S02]  /*10780*/  LDG.E.LTC128B.U16 R3, desc[UR36][R12.64+0x1f2] ;  /* 0x0001f2240c037981 */ /* 0x000364000c1e1520 */
.L_x_535:
[----:B------:R-:W-:Y:S05]  /*10790*/  BSYNC B1 ;  /* 0x0000000000017941 */ /* 0x000fea0003800000 */
.L_x_534:
[----:B------:R-:W-:Y:S05]  /*107a0*/  @!P1 BRA `(.L_x_536) ;  /* 0x0000004c00b09947 */ /* 0x000fea0003800000 */
[----:B-----5:R-:W-:-:S05]  /*107b0*/  HADD2.F32 R3, -RZ, R3.H0_H0 ;  /* 0x20000003ff037230 */ /* 0x020fca0000004100 */
[----:B------:R-:W-:-:S04]  /*107c0*/  FMUL R0, R3, R16 ;  /* 0x0000001003007220 */ /* 0x000fc80000400000 */
[----:B------:R-:W-:-:S05]  /*107d0*/  FFMA R0, R151, R2, R0 ;  /* 0x0000000297007223 */ /* 0x000fca0000000000 */
[----:B------:R-:W-:-:S05]  /*107e0*/  F2FP.F16.F32.PACK_AB R0, RZ, R0 ;  /* 0x00000000ff00723e */ /* 0x000fca00000000ff */
[----:B------:R4:W-:Y:S01]  /*107f0*/  STG.E.U16 desc[UR36][R158.64+0x1f2], R0 ;  /* 0x0001f2009e007986 */ /* 0x0009e2000c101524 */
[----:B------:R-:W-:Y:S05]  /*10800*/  BRA `(.L_x_536) ;  /* 0x0000004c00987947 */ /* 0x000fea0003800000 */
.L_x_29:
[----:B------:R-:W2:Y:S01]  /*10810*/  LDL.LU R3, [R1] ;  /* 0x0000000001037983 */ /* 0x000ea20000300800 */
[----:B------:R-:W-:-:S03]  /*10820*/  ULDC.64 UR4, c[0x0][0x5c0] ;  /* 0x0001700000047ab9 */ /* 0x000fc60000000a00 */
[----:B------:R-:W3:Y:S04]  /*10830*/  LDL.LU R9, [R1+0x60] ;  /* 0x0000600001097983 */ /* 0x000ee80000300800 */
[----:B------:R-:W4:Y:S04]  /*10840*/  LDL.LU R11, [R1+0x8c] ;  /* 0x00008c00010b7983 */ /* 0x000f280000300800 */
[----:B------:R-:W5:Y:S04]  /*10850*/  LDL.LU R235, [R1+0x9c] ;  /* 0x00009c0001eb7983 */ /* 0x000f680000300800 */
        /* <DEDUP_REMOVED lines=75> */
[----:B------:R-:W5:Y:S01]  /*10d10*/  LDL.LU R158, [R1+0x1cc] ;  /* 0x0001cc00019e7983 */ /* 0x000f620000300800 */
[----:B--2---:R-:W-:-:S03]  /*10d20*/  FMUL R3, R3, R2 ;  /* 0x0000000203037220 */ /* 0x004fc60000400000 */
[----:B------:R-:W2:Y:S01]  /*10d30*/  LDL.LU R157, [R1+0x1d0] ;  /* 0x0001d000019d7983 */ /* 0x000ea20000300800 */
[----:B------:R-:W-:-:S03]  /*10d40*/  LEA R4, P0, R6, UR4, 0x1 ;  /* 0x0000000406047c11 */ /* 0x000fc6000f8008ff */
[----:B------:R-:W2:Y:S04]  /*10d50*/  LDL.LU R156, [R1+0x1d4] ;  /* 0x0001d400019c7983 */ /* 0x000ea80000300800 */
[----:B------:R-:W2:Y:S04]  /*10d60*/  LDL.LU R155, [R1+0x1d8] ;  /* 0x0001d800019b7983 */ /* 0x000ea80000300800 */
[----:B------:R-:W2:Y:S04]  /*10d70*/  LDL.LU R154, [R1+0x1dc] ;  /* 0x0001dc00019a7983 */ /* 0x000ea80000300800 */
[----:B------:R-:W2:Y:S01]  /*10d80*/  LDL.LU R153, [R1+0x1e0] ;  /* 0x0001e00001997983 */ /* 0x000ea20000300800 */
[----:B------:R-:W-:-:S03]  /*10d90*/  LEA.HI.X R5, R6, UR5, R10, 0x1, P0 ;  /* 0x0000000506057c11 */ /* 0x000fc600080f0c0a */
[----:B------:R-:W2:Y:S01]  /*10da0*/  LDL.LU R152, [R1+0x1e4] ;  /* 0x0001e40001987983 */ /* 0x000ea20000300800 */
[----:B------:R-:W-:-:S03]  /*10db0*/  F2FP.F16.F32.PACK_AB R3, RZ, R3 ;  /* 0x00000003ff03723e */ /* 0x000fc600000000ff */
[----:B------:R-:W2:Y:S04]  /*10dc0*/  LDL.LU R23, [R1+0x1e8] ;  /* 0x0001e80001177983 */ /* 0x000ea80000300800 */
[----:B------:R-:W2:Y:S04]  /*10dd0*/  LDL.LU R22, [R1+0x1ec] ;  /* 0x0001ec0001167983 */ /* 0x000ea80000300800 */
[----:B------:R-:W2:Y:S04]  /*10de0*/  LDL.LU R21, [R1+0x1f0] ;  /* 0x0001f00001157983 */ /* 0x000ea80000300800 */
[----:B------:R-:W2:Y:S04]  /*10df0*/  LDL.LU R20, [R1+0x1f4] ;  /* 0x0001f40001147983 */ /* 0x000ea80000300800 */
[----:B------:R-:W2:Y:S04]  /*10e00*/  LDL.LU R19, [R1+0x1f8] ;  /* 0x0001f80001137983 */ /* 0x000ea80000300800 */
[----:B------:R-:W2:Y:S04]  /*10e10*/  LDL.LU R18, [R1+0x1fc] ;  /* 0x0001fc0001127983 */ /* 0x000ea80000300800 */
[----:B------:R-:W3:Y:S04]  /*10e20*/  LDL.LU R7, [R1+0x8] ;  /* 0x0000080001077983 */ /* 0x000ee80000300800 */
[----:B------:R-:W4:Y:S04]  /*10e30*/  LDL.LU R6, [R1+0xc] ;  /* 0x00000c0001067983 */ /* 0x000f280000300800 */
[----:B------:R0:W-:Y:S04]  /*10e40*/  @P1 STG.E.U16 desc[UR36][R4.64], R3 ;  /* 0x0000000304001986 */ /* 0x0001e8000c101524 */
[----:B0-----:R-:W5:Y:S01]  /*10e50*/  LDL.LU R3, [R1+0x4] ;  /* 0x0000040001037983 */ /* 0x001f620000300800 */
[----:B------:R-:W-:Y:S01]  /*10e60*/  ISETP.GT.AND P0, PT, R0, 0x1, P3 ;  /* 0x000000010000780c */ /* 0x000fe20001f04270 */
[----:B------:R-:W-:Y:S01]  /*10e70*/  USHF.L.U32 UR5, UR8, 0x4, URZ ;  /* 0x0000000408057899 */ /* 0x000fe2000800063f */
[----:B------:R-:W-:Y:S01]  /*10e80*/  ISETP.GT.AND P2, PT, R17, 0x8, PT ;  /* 0x000000081100780c */ /* 0x000fe20003f44270 */
[----:B------:R-:W-:Y:S01]  /*10e90*/  USHF.L.U64.HI UR4, UR8, 0x4, UR9 ;  /* 0x0000000408047899 */ /* 0x000fe20008010209 */
[----:B---3--:R-:W-:-:S05]  /*10ea0*/  FMUL R7, R7, R2 ;  /* 0x0000000207077220 */ /* 0x008fca0000400000 */
[----:B------:R-:W-:-:S04]  /*10eb0*/  F2FP.F16.F32.PACK_AB R7, RZ, R7 ;  /* 0x00000007ff07723e */ /* 0x000fc800000000ff */
[----:B------:R-:W-:Y:S01]  /*10ec0*/  PRMT R8, R7, 0x7610, R8 ;  /* 0x0000761007087816 */ /* 0x000fe20000000008 */
[----:B-----5:R-:W-:-:S05]  /*10ed0*/  FMUL R3, R3, R2 ;  /* 0x0000000203037220 */ /* 0x020fca0000400000 */
[----:B------:R-:W-:-:S05]  /*10ee0*/  F2FP.F16.F32.PACK_AB R3, RZ, R3 ;  /* 0x00000003ff03723e */ /* 0x000fca00000000ff */
[----:B------:R4:W-:Y:S01]  /*10ef0*/  @P0 STG.E.U16 desc[UR36][R4.64+0x2], R3 ;  /* 0x0000020304000986 */ /* 0x0009e2000c101524 */
[----:B------:R-:W-:Y:S01]  /*10f00*/  ISETP.GT.AND P0, PT, R0, RZ, P2 ;  /* 0x000000ff0000720c */ /* 0x000fe20001704270 */
[----:B----4-:R-:W-:Y:S01]  /*10f10*/  FMUL R3, R6, R2 ;  /* 0x0000000206037220 */ /* 0x010fe20000400000 */
[----:B------:R-:W-:-:S04]  /*10f20*/  IADD3 R6, P1, R4, UR5, RZ ;  /* 0x0000000504067c10 */ /* 0x000fc8000ff3e0ff */
[----:B------:R-:W-:Y:S02]  /*10f30*/  IADD3.X R7, R5, UR4, RZ, P1, !PT ;  /* 0x0000000405077c10 */ /* 0x000fe40008ffe4ff */
[----:B------:R-:W-:-:S05]  /*10f40*/  F2FP.F16.F32.PACK_AB R3, RZ, R3 ;  /* 0x00000003ff03723e */ /* 0x000fca00000000ff */
[----:B------:R0:W-:Y:S01]  /*10f50*/  @P0 STG.E.U16 desc[UR36][R6.64], R8 ;  /* 0x0000000806000986 */ /* 0x0001e2000c101524 */
[----:B------:R-:W-:-:S03]  /*10f60*/  ISETP.GT.AND P0, PT, R0, 0x1, P2 ;  /* 0x000000010000780c */ /* 0x000fc60001704270 */
[----:B0-----:R-:W3:Y:S10]  /*10f70*/  LDL.LU R8, [R1+0x50] ;  /* 0x0000500001087983 */ /* 0x001ef40000300800 */
[----:B------:R0:W-:Y:S04]  /*10f80*/  @P0 STG.E.U16 desc[UR36][R6.64+0x2], R3 ;  /* 0x0000020306000986 */ /* 0x0001e8000c101524 */
[----:B0-----:R-:W4:Y:S01]  /*10f90*/  LDL.LU R3, [R1+0x10] ;  /* 0x0000100001037983 */ /* 0x001f220000300800 */
[----:B------:R-:W-:Y:S01]  /*10fa0*/  ISETP.GT.AND P0, PT, R0, 0x8, P3 ;  /* 0x000000080000780c */ /* 0x000fe20001f04270 */
[----:B----4-:R-:W-:-:S05]  /*10fb0*/  FMUL R3, R3, R2 ;  /* 0x0000000203037220 */ /* 0x010fca0000400000 */
[----:B------:R-:W-:-:S07]  /*10fc0*/  F2FP.F16.F32.PACK_AB R3, RZ, R3 ;  /* 0x00000003ff03723e */ /* 0x000fce00000000ff */
        /* <DEDUP_REMOVED lines=73> */
[----:B---3--:R-:W-:-:S05]  /*11460*/  FMUL R8, R8, R2 ;  /* 0x0000000208087220 */ /* 0x008fca0000400000 */
[----:B------:R-:W-:Y:S01]  /*11470*/  F2FP.F16.F32.PACK_AB R8, RZ, R8 ;  /* 0x00000008ff08723e */ /* 0x000fe200000000ff */
[----:B----4-:R-:W-:-:S05]  /*11480*/  FMUL R3, R3, R2 ;  /* 0x0000000203037220 */ /* 0x010fca0000400000 */
[----:B------:R-:W-:-:S05]  /*11490*/  F2FP.F16.F32.PACK_AB R3, RZ, R3 ;  /* 0x00000003ff03723e */ /* 0x000fca00000000ff */
[----:B------:R0:W-:Y:S01]  /*114a0*/  @P0 STG.E.U16 desc[UR36][R6.64+0x42], R3 ;  /* 0x0000420306000986 */ /* 0x0001e2000c101524 */
[----:B------:R-:W-:-:S03]  /*114b0*/  ISETP.GT.AND P0, PT, R0, 0x28, P3 ;  /* 0x000000280000780c */ /* 0x000fc60001f04270 */
[----:B0-----:R-:W3:Y:S01]  /*114c0*/  LDL.LU R3, [R1+0x54] ;  /* 0x0000540001037983 */ /* 0x001ee20000300800 */
[----:B------:R-:W-:-:S09]  /*114d0*/  ISETP.GT.AND P1, PT, R0, 0x29, P3 ;  /* 0x000000290000780c */ /* 0x000fd20001f24270 */
[----:B------:R0:W-:Y:S04]  /*114e0*/  @P0 STG.E.U16 desc[UR36][R4.64+0x50], R8 ;  /* 0x0000500804000986 */ /* 0x0001e8000c101524 */
[----:B0-----:R-:W4:Y:S01]  /*114f0*/  LDL.LU R8, [R1+0x58] ;  /* 0x0000580001087983 */ /* 0x001f220000300800 */
[----:B---3--:R-:W-:-:S05]  /*11500*/  FMUL R3, R3, R2 ;  /* 0x0000000203037220 */ /* 0x008fca0000400000 */
[----:B------:R-:W-:-:S05]  /*11510*/  F2FP.F16.F32.PACK_AB R3, RZ, R3 ;  /* 0x00000003ff03723e */ /* 0x000fca00000000ff */
[----:B------:R0:W-:Y:S01]  /*11520*/  @P1 STG.E.U16 desc[UR36][R4.64+0x52], R3 ;  /* 0x0000520304001986 */ /* 0x0001e2000c101524 */
[----:B----4-:R-:W-:-:S05]  /*11530*/  FMUL R8, R8, R2 ;  /* 0x0000000208087220 */ /* 0x010fca0000400000 */
[----:B------:R-:W-:Y:S01]  /*11540*/  F2FP.F16.F32.PACK_AB R8, RZ, R8 ;  /* 0x00000008ff08723e */ /* 0x000fe200000000ff */
[----:B0-----:R-:W3:Y:S03]  /*11550*/  LDL.LU R3, [R1+0x5c] ;  /* 0x00005c0001037983 */ /* 0x001ee60000300800 */
[----:B------:R-:W-:Y:S02]  /*11560*/  PRMT R10, R8, 0x7610, R10 ;  /* 0x00007610080a7816 */ /* 0x000fe4000000000a */
[----:B------:R-:W4:Y:S01]  /*11570*/  LDL.LU R8, [R1+0x64] ;  /* 0x0000640001087983 */ /* 0x000f220000300800 */
[C---:B------:R-:W-:Y:S02]  /*11580*/  ISETP.GT.AND P1, PT, R0.reuse, 0x28, P2 ;  /* 0x000000280000780c */ /* 0x040fe40001724270 */
[C---:B------:R-:W-:Y:S02]  /*11590*/  ISETP.GT.AND P4, PT, R0.reuse, 0x29, P2 ;  /* 0x000000290000780c */ /* 0x040fe40001784270 */
[C---:B------:R-:W-:Y:S01]  /*115a0*/  ISETP.GT.AND P5, PT, R0.reuse, 0x30, P3 ;  /* 0x000000300000780c */ /* 0x040fe20001fa4270 */
[----:B------:R-:W-:Y:S01]  /*115b0*/  FMUL R9, R9, R2 ;  /* 0x0000000209097220 */ /* 0x000fe20000400000 */
[----:B------:R-:W-:-:S04]  /*115c0*/  ISETP.GT.AND P0, PT, R0, 0x31, P3 ;  /* 0x000000310000780c */ /* 0x000fc80001f04270 */
[----:B------:R-:W-:-:S03]  /*115d0*/  F2FP.F16.F32.PACK_AB R9, RZ, R9 ;  /* 0x00000009ff09723e */ /* 0x000fc600000000ff */
[----:B------:R0:W-:Y:S04]  /*115e0*/  @P1 STG.E.U16 desc[UR36][R6.64+0x50], R10 ;  /* 0x0000500a06001986 */ /* 0x0001e8000c101524 */
[----:B0-----:R-:W5:Y:S01]  /*115f0*/  LDL.LU R10, [R1+0x74] ;  /* 0x00007400010a7983 */ /* 0x001f620000300800 */
[----:B---3--:R-:W-:-:S05]  /*11600*/  FMUL R3, R3, R2 ;  /* 0x0000000203037220 */ /* 0x008fca0000400000 */
[----:B------:R-:W-:Y:S01]  /*11610*/  F2FP.F16.F32.PACK_AB R3, RZ, R3 ;  /* 0x00000003ff03723e */ /* 0x000fe200000000ff */
[----:B----4-:R-:W-:-:S04]  /*11620*/  FMUL R8, R8, R2 ;  /* 0x0000000208087220 */ /* 0x010fc80000400000 */
[----:B------:R0:W-:Y:S04]  /*11630*/  @P4 STG.E.U16 desc[UR36][R6.64+0x52], R3 ;  /* 0x0000520306004986 */ /* 0x0001e8000c101524 */
[----:B------:R1:W-:Y:S01]  /*11640*/  @P5 STG.E.U16 desc[UR36][R4.64+0x60], R9 ;  /* 0x0000600904005986 */ /* 0x0003e2000c101524 */
[----:B0-----:R-:W-:-:S03]  /*11650*/  F2FP.F16.F32.PACK_AB R3, RZ, R8 ;  /* 0x00000008ff03723e */ /* 0x001fc600000000ff */
[----:B------:R-:W3:Y:S01]  /*11660*/  LDL.LU R8, [R1+0x68] ;  /* 0x0000680001087983 */ /* 0x000ee20000300800 */
[----:B-1----:R-:W-:-:S03]  /*11670*/  PRMT R9, R3, 0x7610, R9 ;  /* 0x0000761003097816 */ /* 0x002fc60000000009 */
[----:B------:R-:W4:Y:S04]  /*11680*/  LDL.LU R3, [R1+0x6c] ;  /* 0x00006c0001037983 */ /* 0x000f280000300800 */
[----:B------:R0:W-:Y:S04]  /*11690*/  @P0 STG.E.U16 desc[UR36][R4.64+0x62], R9 ;  /* 0x0000620904000986 */ /* 0x0001e8000c101524 */
[----:B0-----:R-:W2:Y:S01]  /*116a0*/  LDL.LU R9, [R1+0x70] ;  /* 0x0000700001097983 */ /* 0x001ea20000300800 */
[----:B------:R-:W-:Y:S01]  /*116b0*/  ISETP.GT.AND P1, PT, R0, 0x30, P2 ;  /* 0x000000300000780c */ /* 0x000fe20001724270 */
[----:B---3--:R-:W-:-:S05]  /*116c0*/  FMUL R8, R8, R2 ;  /* 0x0000000208087220 */ /* 0x008fca0000400000 */
[----:B------:R-:W-:-:S07]  /*116d0*/  F2FP.F16.F32.PACK_AB R8, RZ, R8 ;  /* 0x00000008ff08723e */ /* 0x000fce00000000ff */
[----:B------:R0:W-:Y:S01]  /*116e0*/  @P1 STG.E.U16 desc[UR36][R6.64+0x60], R8 ;  /* 0x0000600806001986 */ /* 0x0001e2000c101524 */
[----:B--2---:R-:W-:-:S05]  /*116f0*/  FMUL R9, R9, R2 ;  /* 0x0000000209097220 */ /* 0x004fca0000400000 */
[----:B0-----:R-:W-:-:S04]  /*11700*/  F2FP.F16.F32.PACK_AB R8, RZ, R9 ;  /* 0x00000009ff08723e */ /* 0x001fc800000000ff */
[----:B------:R-:W-:Y:S02]  /*11710*/  PRMT R9, R8, 0x7610, R9 ;  /* 0x0000761008097816 */ /* 0x000fe40000000009 */
[----:B------:R-:W2:Y:S01]  /*11720*/  LDL.LU R8, [R1+0x78] ;  /* 0x0000780001087983 */ /* 0x000ea20000300800 */
[----:B------:R-:W-:Y:S01]  /*11730*/  ISETP.GT.AND P4, PT, R0, 0x31, P2 ;  /* 0x000000310000780c */ /* 0x000fe20001784270 */
[-C--:B----4-:R-:W-:Y:S01]  /*11740*/  FMUL R3, R3, R2.reuse ;  /* 0x0000000203037220 */ /* 0x090fe20000400000 */
[----:B-----5:R-:W-:Y:S01]  /*11750*/  FMUL R10, R10, R2 ;  /* 0x000000020a0a7220 */ /* 0x020fe20000400000 */
[----:B------:R-:W-:-:S03]  /*11760*/  ISETP.GT.AND P5, PT, R0, 0x38, P3 ;  /* 0x000000380000780c */ /* 0x000fc60001fa4270 */
[----:B------:R-:W-:Y:S02]  /*11770*/  F2FP.F16.F32.PACK_AB R3, RZ, R3 ;  /* 0x00000003ff03723e */ /* 0x000fe400000000ff */
[----:B------:R-:W-:-:S05]  /*11780*/  ISETP.GT.AND P6, PT, R0, 0x39, P3 ;  /* 0x000000390000780c */ /* 0x000fca0001fc4270 */
[----:B------:R0:W-:Y:S04]  /*11790*/  @P4 STG.E.U16 desc[UR36][R6.64+0x62], R3 ;  /* 0x0000620306004986 */ /* 0x0001e8000c101524 */
[----:B------:R1:W-:Y:S01]  /*117a0*/  @P5 STG.E.U16 desc[UR36][R4.64+0x70], R9 ;  /* 0x0000700904005986 */ /* 0x0003e2000c101524 */
[----:B0-----:R-:W-:-:S04]  /*117b0*/  F2FP.F16.F32.PACK_AB R3, RZ, R10 ;  /* 0x0000000aff03723e */ /* 0x001fc800000000ff */
[----:B------:R-:W-:Y:S01]  /*117c0*/  PRMT R10, R3, 0x7610, R10 ;  /* 0x00007610030a7816 */ /* 0x000fe2000000000a */
[----:B-1----:R-:W3:Y:S04]  /*117d0*/  LDL.LU R9, [R1+0x7c] ;  /* 0x00007c0001097983 */ /* 0x002ee80000300800 */
[----:B------:R0:W-:Y:S01]  /*117e0*/  @P6 STG.E.U16 desc[UR36][R4.64+0x72], R10 ;  /* 0x0000720a04006986 */ /* 0x0001e2000c101524 */
[----:B--2---:R-:W-:-:S05]  /*117f0*/  FMUL R8, R8, R2 ;  /* 0x0000000208087220 */ /* 0x004fca0000400000 */
[----:B------:R-:W-:Y:S02]  /*11800*/  F2FP.F16.F32.PACK_AB R3, RZ, R8 ;  /* 0x00000008ff03723e */ /* 0x000fe400000000ff */
[----:B------:R-:W2:Y:S02]  /*11810*/  LDL.LU R8, [R1+0x80] ;  /* 0x0000800001087983 */ /* 0x000ea40000300800 */
[----:B0-----:R-:W-:Y:S02]  /*11820*/  PRMT R10, R3, 0x7610, R10 ;  /* 0x00007610030a7816 */ /* 0x001fe4000000000a */
[----:B------:R-:W4:Y:S01]  /*11830*/  LDL.LU R3, [R1+0x84] ;  /* 0x0000840001037983 */ /* 0x000f220000300800 */
[----:B------:R-:W-:-:S13]  /*11840*/  ISETP.GT.AND P0, PT, R0, 0x38, P2 ;  /* 0x000000380000780c */ /* 0x000fda0001704270 */
[----:B------:R0:W-:Y:S01]  /*11850*/  @P0 STG.E.U16 desc[UR36][R6.64+0x70], R10 ;  /* 0x0000700a06000986 */ /* 0x0001e2000c101524 */
[-C--:B--2---:R-:W-:Y:S01]  /*11860*/  FMUL R8, R8, R2.reuse ;  /* 0x0000000208087220 */ /* 0x084fe20000400000 */
[----:B----4-:R-:W-:-:S04]  /*11870*/  FMUL R3, R3, R2 ;  /* 0x0000000203037220 */ /* 0x010fc80000400000 */
[----:B0-----:R-:W-:Y:S02]  /*11880*/  F2FP.F16.F32.PACK_AB R10, RZ, R8 ;  /* 0x00000008ff0a723e */ /* 0x001fe400000000ff */
[----:B------:R-:W-:Y:S02]  /*11890*/  F2FP.F16.F32.PACK_AB R8, RZ, R3 ;  /* 0x00000003ff08723e */ /* 0x000fe400000000ff */
[----:B------:R-:W2:Y:S01]  /*118a0*/  LDL.LU R3, [R1+0x88] ;  /* 0x0000880001037983 */ /* 0x000ea20000300800 */
[----:B------:R-:W-:Y:S01]  /*118b0*/  ISETP.GT.AND P1, PT, R0, 0x39, P2 ;  /* 0x000000390000780c */ /* 0x000fe20001724270 */
[----:B---3--:R-:W-:-:S05]  /*118c0*/  FMUL R9, R9, R2 ;  /* 0x0000000209097220 */ /* 0x008fca0000400000 */
[----:B------:R-:W-:-:S07]  /*118d0*/  F2FP.F16.F32.PACK_AB R9, RZ, R9 ;  /* 0x00000009ff09723e */ /* 0x000fce00000000ff */
[----:B------:R0:W-:Y:S04]  /*118e0*/  @P1 STG.E.U16 desc[UR36][R6.64+0x72], R9 ;  /* 0x0000720906001986 */ /* 0x0001e8000c101524 */
[----:B0-----:R-:W3:Y:S01]  /*118f0*/  LDL.LU R9, [R1+0x94] ;  /* 0x0000940001097983 */ /* 0x001ee20000300800 */
[----:B--2---:R-:W-:-:S05]  /*11900*/  FMUL R3, R3, R2 ;  /* 0x0000000203037220 */ /* 0x004fca0000400000 */
[----:B------:R-:W-:-:S04]  /*11910*/  F2FP.F16.F32.PACK_AB R3, RZ, R3 ;  /* 0x00000003ff03723e */ /* 0x000fc800000000ff */
[----:B------:R-:W-:Y:S02]  /*11920*/  PRMT R12, R3, 0x7610, R12 ;  /* 0x00007610030c7816 */ /* 0x000fe4000000000c */
[----:B------:R-:W2:Y:S01]  /*11930*/  LDL.LU R3, [R1+0x90] ;  /* 0x0000900001037983 */ /* 0x000ea20000300800 */
[----:B------:R-:W-:-:S13]  /*11940*/  ISETP.GT.AND P4, PT, R0, 0x40, P3 ;  /* 0x000000400000780c */ /* 0x000fda0001f84270 */
[----:B------:R0:W-:Y:S01]  /*11950*/  @P4 STG.E.U16 desc[UR36][R4.64+0x80], R10 ;  /* 0x0000800a04004986 */ /* 0x0001e2000c101524 */
[----:B--2---:R-:W-:-:S05]  /*11960*/  FMUL R3, R3, R2 ;  /* 0x0000000203037220 */ /* 0x004fca0000400000 */
[----:B0-----:R-:W-:Y:S02]  /*11970*/  F2FP.F16.F32.PACK_AB R10, RZ, R3 ;  /* 0x00000003ff0a723e */ /* 0x001fe400000000ff */
[----:B------:R-:W2:Y:S01]  /*11980*/  LDL.LU R3, [R1+0x98] ;  /* 0x0000980001037983 */ /* 0x000ea20000300800 */
[C---:B------:R-:W-:Y:S02]  /*11990*/  ISETP.GT.AND P5, PT, R0.reuse, 0x41, P3 ;  /* 0x000000410000780c */ /* 0x040fe40001fa4270 */
[C---:B------:R-:W-:Y:S01]  /*119a0*/  ISETP.GT.AND P0, PT, R0.reuse, 0x40, P2 ;  /* 0x000000400000780c */ /* 0x040fe20001704270 */
[-C--:B---3--:R-:W-:Y:S01]  /*119b0*/  FMUL R9, R9, R2.reuse ;  /* 0x0000000209097220 */ /* 0x088fe20000400000 */
[C---:B------:R-:W-:Y:S01]  /*119c0*/  ISETP.GT.AND P1, PT, R0.reuse, 0x41, P2 ;  /* 0x000000410000780c */ /* 0x040fe20001724270 */
[----:B------:R-:W-:Y:S01]  /*119d0*/  FMUL R11, R11, R2 ;  /* 0x000000020b0b7220 */ /* 0x000fe20000400000 */
[----:B------:R-:W-:Y:S02]  /*119e0*/  ISETP.GT.AND P4, PT, R0, 0x48, P3 ;  /* 0x000000480000780c */ /* 0x000fe40001f84270 */
[----:B------:R-:W-:-:S05]  /*119f0*/  F2FP.F16.F32.PACK_AB R9, RZ, R9 ;  /* 0x00000009ff09723e */ /* 0x000fca00000000ff */
[----:B------:R0:W-:Y:S01]  /*11a00*/  @P5 STG.E.U16 desc[UR36][R4.64+0x82], R8 ;  /* 0x0000820804005986 */ /* 0x0001e2000c101524 */
[----:B------:R-:W-:-:S03]  /*11a10*/  ISETP.GT.AND P5, PT, R0, 0x49, P3 ;  /* 0x000000490000780c */ /* 0x000fc60001fa4270 */
[----:B------:R1:W-:Y:S01]  /*11a20*/  @P0 STG.E.U16 desc[UR36][R6.64+0x80], R12 ;  /* 0x0000800c06000986 */ /* 0x0003e2000c101524 */
[----:B------:R-:W-:Y:S02]  /*11a30*/  ISETP.GT.AND P0, PT, R0, 0x48, P2 ;  /* 0x000000480000780c */ /* 0x000fe40001704270 */
[----:B------:R-:W-:Y:S02]  /*11a40*/  F2FP.F16.F32.PACK_AB R11, RZ, R11 ;  /* 0x0000000bff0b723e */ /* 0x000fe400000000ff */
[----:B0-----:R-:W-:-:S03]  /*11a50*/  PRMT R8, R10, 0x7610, R8 ;  /* 0x000076100a087816 */ /* 0x001fc60000000008 */
[----:B------:R-:W-:Y:S01]  /*11a60*/  @P1 STG.E.U16 desc[UR36][R6.64+0x82], R11 ;  /* 0x0000820b06001986 */ /* 0x000fe2000c101524 */
[----:B-1----:R-:W-:Y:S02]  /*11a70*/  PRMT R12, R9, 0x7610, R12 ;  /* 0x00007610090c7816 */ /* 0x002fe4000000000c */
[C---:B------:R-:W-:Y:S01]  /*11a80*/  ISETP.GT.AND P1, PT, R0.reuse, 0x49, P2 ;  /* 0x000000490000780c */ /* 0x040fe20001724270 */
[----:B------:R0:W-:Y:S01]  /*11a90*/  @P4 STG.E.U16 desc[UR36][R4.64+0x90], R8 ;  /* 0x0000900804004986 */ /* 0x0001e2000c101524 */
[----:B------:R-:W-:-:S03]  /*11aa0*/  ISETP.GT.AND P4, PT, R0, 0x50, P3 ;  /* 0x000000500000780c */ /* 0x000fc60001f84270 */
[----:B------:R1:W-:Y:S01]  /*11ab0*/  @P5 STG.E.U16 desc[UR36][R4.64+0x92], R12 ;  /* 0x0000920c04005986 */ /* 0x0003e2000c101524 */
[----:B0-----:R-:W-:Y:S01]  /*11ac0*/  FMUL R8, R233, R2 ;  /* 0x00000002e9087220 */ /* 0x001fe20000400000 */
[----:B------:R-:W-:-:S04]  /*11ad0*/  ISETP.GT.AND P5, PT, R0, 0x51, P3 ;  /* 0x000000510000780c */ /* 0x000fc80001fa4270 */
[----:B------:R-:W-:-:S04]  /*11ae0*/  F2FP.F16.F32.PACK_AB R8, RZ, R8 ;  /* 0x00000008ff08723e */ /* 0x000fc800000000ff */
[----:B-1----:R-:W-:Y:S02]  /*11af0*/  PRMT R12, R8, 0x7610, R12 ;  /* 0x00007610080c7816 */ /* 0x002fe4000000000c */
[----:B------:R-:W-:Y:S01]  /*11b00*/  ISETP.GT.AND P6, PT, R0, 0x71, P3 ;  /* 0x000000710000780c */ /* 0x000fe20001fc4270 */
[----:B--2---:R-:W-:-:S05]  /*11b10*/  FMUL R3, R3, R2 ;  /* 0x0000000203037220 */ /* 0x004fca0000400000 */
[----:B------:R-:W-:Y:S01]  /*11b20*/  F2FP.F16.F32.PACK_AB R10, RZ, R3 ;  /* 0x00000003ff0a723e */ /* 0x000fe200000000ff */
[----:B------:R-:W-:-:S05]  /*11b30*/  FMUL R3, R235, R2 ;  /* 0x00000002eb037220 */ /* 0x000fca0000400000 */
[----:B------:R-:W-:Y:S01]  /*11b40*/  F2FP.F16.F32.PACK_AB R9, RZ, R3 ;  /* 0x00000003ff09723e */ /* 0x000fe200000000ff */
[-C--:B------:R-:W-:Y:S01]  /*11b50*/  FMUL R3, R234, R2.reuse ;  /* 0x00000002ea037220 */ /* 0x080fe20000400000 */
[----:B------:R0:W-:Y:S04]  /*11b60*/  @P0 STG.E.U16 desc[UR36][R6.64+0x90], R10 ;  /* 0x0000900a06000986 */ /* 0x0001e8000c101524 */
[----:B------:R-:W-:Y:S02]  /*11b70*/  F2FP.F16.F32.PACK_AB R3, RZ, R3 ;  /* 0x00000003ff03723e */ /* 0x000fe400000000ff */
[----:B------:R-:W-:Y:S01]  /*11b80*/  PRMT R11, R9, 0x7610, R11 ;  /* 0x00007610090b7816 */ /* 0x000fe2000000000b */
[-C--:B------:R-:W-:Y:S01]  /*11b90*/  FMUL R9, R232, R2.reuse ;  /* 0x00000002e8097220 */ /* 0x080fe20000400000 */
[----:B0-----:R-:W-:Y:S01]  /*11ba0*/  PRMT R10, R3, 0x7610, R10 ;  /* 0x00007610030a7816 */ /* 0x001fe2000000000a */
[----:B------:R-:W-:-:S02]  /*11bb0*/  FMUL R3, R231, R2 ;  /* 0x00000002e7037220 */ /* 0x000fc40000400000 */
[----:B------:R0:W-:Y:S01]  /*11bc0*/  @P1 STG.E.U16 desc[UR36][R6.64+0x92], R11 ;  /* 0x0000920b06001986 */ /* 0x0001e2000c101524 */
[----:B------:R-:W-:Y:S02]  /*11bd0*/  ISETP.GT.AND P1, PT, R0, 0x50, P2 ;  /* 0x000000500000780c */ /* 0x000fe40001724270 */
[----:B------:R-:W-:Y:S02]  /*11be0*/  F2FP.F16.F32.PACK_AB R9, RZ, R9 ;  /* 0x00000009ff09723e */ /* 0x000fe400000000ff */
[----:B------:R-:W-:Y:S01]  /*11bf0*/  F2FP.F16.F32.PACK_AB R8, RZ, R3 ;  /* 0x00000003ff08723e */ /* 0x000fe200000000ff */
[----:B------:R-:W-:Y:S01]  /*11c00*/  FMUL R3, R230, R2 ;  /* 0x00000002e6037220 */ /* 0x000fe20000400000 */
[C---:B------:R-:W-:Y:S01]  /*11c10*/  ISETP.GT.AND P0, PT, R0.reuse, 0x51, P2 ;  /* 0x000000510000780c */ /* 0x040fe20001704270 */
[----:B------:R1:W-:Y:S01]  /*11c20*/  @P4 STG.E.U16 desc[UR36][R4.64+0xa0], R10 ;  /* 0x0000a00a04004986 */ /* 0x0003e2000c101524 */
[----:B------:R-:W-:Y:S02]  /*11c30*/  ISETP.GT.AND P4, PT, R0, 0x58, P3 ;  /* 0x000000580000780c */ /* 0x000fe40001f84270 */
[----:B0-----:R-:W-:-:S02]  /*11c40*/  PRMT R11, R9, 0x7610, R11 ;  /* 0x00007610090b7816 */ /* 0x001fc4000000000b */
[----:B------:R-:W-:Y:S01]  /*11c50*/  F2FP.F16.F32.PACK_AB R9, RZ, R3 ;  /* 0x00000003ff09723e */ /* 0x000fe200000000ff */
[-C--:B------:R-:W-:Y:S01]  /*11c60*/  FMUL R3, R228, R2.reuse ;  /* 0x00000002e4037220 */ /* 0x080fe20000400000 */
[----:B------:R-:W-:Y:S01]  /*11c70*/  PRMT R13, R8, 0x7610, R13 ;  /* 0x00007610080d7816 */ /* 0x000fe2000000000d */
[----:B------:R-:W-:Y:S01]  /*11c80*/  FMUL R8, R229, R2 ;  /* 0x00000002e5087220 */ /* 0x000fe20000400000 */
[----:B------:R-:W-:Y:S01]  /*11c90*/  @P5 STG.E.U16 desc[UR36][R4.64+0xa2], R12 ;  /* 0x0000a20c04005986 */ /* 0x000fe2000c101524 */
[----:B------:R-:W-:Y:S02]  /*11ca0*/  ISETP.GT.AND P5, PT, R0, 0x59, P3 ;  /* 0x000000590000780c */ /* 0x000fe40001fa4270 */
[----:B------:R-:W-:Y:S01]  /*11cb0*/  F2FP.F16.F32.PACK_AB R3, RZ, R3 ;  /* 0x00000003ff03723e */ /* 0x000fe200000000ff */
[----:B------:R0:W-:Y:S01]  /*11cc0*/  @P1 STG.E.U16 desc[UR36][R6.64+0xa0], R11 ;  /* 0x0000a00b06001986 */ /* 0x0001e2000c101524 */
[----:B-1----:R-:W-:Y:S01]  /*11cd0*/  F2FP.F16.F32.PACK_AB R10, RZ, R8 ;  /* 0x00000008ff0a723e */ /* 0x002fe200000000ff */
[----:B------:R-:W-:-:S02]  /*11ce0*/  FMUL R8, R227, R2 ;  /* 0x00000002e3087220 */ /* 0x000fc40000400000 */
[----:B------:R-:W-:Y:S01]  /*11cf0*/  @P0 STG.E.U16 desc[UR36][R6.64+0xa2], R13 ;  /* 0x0000a20d06000986 */ /* 0x000fe2000c101524 */
[C---:B------:R-:W-:Y:S02]  /*11d00*/  ISETP.GT.AND P0, PT, R0.reuse, 0x58, P2 ;  /* 0x000000580000780c */ /* 0x040fe40001704270 */
[C---:B------:R-:W-:Y:S01]  /*11d10*/  ISETP.GT.AND P1, PT, R0.reuse, 0x59, P2 ;  /* 0x000000590000780c */ /* 0x040fe20001724270 */
[----:B------:R1:W-:Y:S01]  /*11d20*/  @P4 STG.E.U16 desc[UR36][R4.64+0xb0], R9 ;  /* 0x0000b00904004986 */ /* 0x0003e2000c101524 */
[----:B------:R-:W-:Y:S02]  /*11d30*/  ISETP.GT.AND P4, PT, R0, 0x60, P3 ;  /* 0x000000600000780c */ /* 0x000fe40001f84270 */
[----:B0-----:R-:W-:Y:S01]  /*11d40*/  PRMT R11, R3, 0x7610, R11 ;  /* 0x00007610030b7816 */ /* 0x001fe2000000000b */
[----:B------:R-:W-:Y:S01]  /*11d50*/  FMUL R3, R226, R2 ;  /* 0x00000002e2037220 */ /* 0x000fe20000400000 */
[----:B------:R-:W-:Y:S01]  /*11d60*/  F2FP.F16.F32.PACK_AB R8, RZ, R8 ;  /* 0x00000008ff08723e */ /* 0x000fe200000000ff */
[----:B------:R0:W-:Y:S03]  /*11d70*/  @P5 STG.E.U16 desc[UR36][R4.64+0xb2], R10 ;  /* 0x0000b20a04005986 */ /* 0x0001e6000c101524 */
[----:B-1----:R-:W-:Y:S01]  /*11d80*/  F2FP.F16.F32.PACK_AB R9, RZ, R3 ;  /* 0x00000003ff09723e */ /* 0x002fe200000000ff */
[-C--:B------:R-:W-:Y:S01]  /*11d90*/  FMUL R3, R225, R2.reuse ;  /* 0x00000002e1037220 */ /* 0x080fe20000400000 */
[----:B------:R-:W-:Y:S01]  /*11da0*/  PRMT R12, R8, 0x7610, R12 ;  /* 0x00007610080c7816 */ /* 0x000fe2000000000c */
[----:B------:R-:W-:Y:S01]  /*11db0*/  FMUL R8, R224, R2 ;  /* 0x00000002e0087220 */ /* 0x000fe20000400000 */
[----:B------:R1:W-:Y:S01]  /*11dc0*/  @P0 STG.E.U16 desc[UR36][R6.64+0xb0], R11 ;  /* 0x0000b00b06000986 */ /* 0x0003e2000c101524 */
[----:B0-----:R-:W-:-:S02]  /*11dd0*/  PRMT R10, R9, 0x7610, R10 ;  /* 0x00007610090a7816 */ /* 0x001fc4000000000a */
[----:B------:R-:W-:Y:S01]  /*11de0*/  F2FP.F16.F32.PACK_AB R3, RZ, R3 ;  /* 0x00000003ff03723e */ /* 0x000fe200000000ff */
[----:B------:R0:W-:Y:S01]  /*11df0*/  @P1 STG.E.U16 desc[UR36][R6.64+0xb2], R12 ;  /* 0x0000b20c06001986 */ /* 0x0001e2000c101524 */
[C---:B------:R-:W-:Y:S01]  /*11e00*/  ISETP.GT.AND P5, PT, R0.reuse, 0x61, P3 ;  /* 0x000000610000780c */ /* 0x040fe20001fa4270 */
[-C--:B------:R-:W-:Y:S01]  /*11e10*/  FMUL R9, R223, R2.reuse ;  /* 0x00000002df097220 */ /* 0x080fe20000400000 */
[C---:B------:R-:W-:Y:S01]  /*11e20*/  ISETP.GT.AND P1, PT, R0.reuse, 0x60, P2 ;  /* 0x000000600000780c */ /* 0x040fe20001724270 */
[----:B------:R-:W-:Y:S01]  /*11e30*/  @P4 STG.E.U16 desc[UR36][R4.64+0xc0], R10 ;  /* 0x0000c00a04004986 */ /* 0x000fe2000c101524 */
[----:B------:R-:W-:Y:S02]  /*11e40*/  ISETP.GT.AND P4, PT, R0, 0x61, P2 ;  /* 0x000000610000780c */ /* 0x000fe40001784270 */
[----:B-1----:R-:W-:Y:S01]  /*11e50*/  PRMT R11, R3, 0x7610, R11 ;  /* 0x00007610030b7816 */ /* 0x002fe2000000000b */
[----:B------:R-:W-:Y:S01]  /*11e60*/  FMUL R3, R222, R2 ;  /* 0x00000002de037220 */ /* 0x000fe20000400000 */
[----:B------:R-:W-:-:S02]  /*11e70*/  F2FP.F16.F32.PACK_AB R8, RZ, R8 ;  /* 0x00000008ff08723e */ /* 0x000fc400000000ff */
[----:B------:R-:W-:Y:S02]  /*11e80*/  F2FP.F16.F32.PACK_AB R9, RZ, R9 ;  /* 0x00000009ff09723e */ /* 0x000fe400000000ff */
[----:B0-----:R-:W-:Y:S02]  /*11e90*/  PRMT R12, R8, 0x7610, R12 ;  /* 0x00007610080c7816 */ /* 0x001fe4000000000c */
[----:B------:R-:W-:Y:S01]  /*11ea0*/  F2FP.F16.F32.PACK_AB R8, RZ, R3 ;  /* 0x00000003ff08723e */ /* 0x000fe200000000ff */
[-C--:B------:R-:W-:Y:S01]  /*11eb0*/  FMUL R3, R221, R2.reuse ;  /* 0x00000002dd037220 */ /* 0x080fe20000400000 */
[----:B------:R-:W-:Y:S01]  /*11ec0*/  PRMT R13, R9, 0x7610, R13 ;  /* 0x00007610090d7816 */ /* 0x000fe2000000000d */
[----:B------:R0:W-:Y:S01]  /*11ed0*/  @P5 STG.E.U16 desc[UR36][R4.64+0xc2], R11 ;  /* 0x0000c20b04005986 */ /* 0x0001e2000c101524 */
[----:B------:R-:W-:Y:S02]  /*11ee0*/  ISETP.GT.AND P0, PT, R0, 0x68, P3 ;  /* 0x000000680000780c */ /* 0x000fe40001f04270 */
[----:B------:R-:W-:Y:S01]  /*11ef0*/  F2FP.F16.F32.PACK_AB R9, RZ, R3 ;  /* 0x00000003ff09723e */ /* 0x000fe200000000ff */
[----:B------:R1:W-:Y:S01]  /*11f00*/  @P1 STG.E.U16 desc[UR36][R6.64+0xc0], R12 ;  /* 0x0000c00c06001986 */ /* 0x0003e2000c101524 */
[----:B------:R-:W-:-:S03]  /*11f10*/  FMUL R3, R219, R2 ;  /* 0x00000002db037220 */ /* 0x000fc60000400000 */
[----:B------:R-:W-:Y:S01]  /*11f20*/  @P4 STG.E.U16 desc[UR36][R6.64+0xc2], R13 ;  /* 0x0000c20d06004986 */ /* 0x000fe2000c101524 */
[----:B------:R-:W-:Y:S02]  /*11f30*/  ISETP.GT.AND P4, PT, R0, 0x69, P3 ;  /* 0x000000690000780c */ /* 0x000fe40001f84270 */
[----:B------:R-:W-:Y:S01]  /*11f40*/  PRMT R14, R8, 0x7610, R14 ;  /* 0x00007610080e7816 */ /* 0x000fe2000000000e */
[-C--:B------:R-:W-:Y:S01]  /*11f50*/  FMUL R8, R220, R2.reuse ;  /* 0x00000002dc087220 */ /* 0x080fe20000400000 */
[----:B------:R-:W-:Y:S02]  /*11f60*/  F2FP.F16.F32.PACK_AB R3, RZ, R3 ;  /* 0x00000003ff03723e */ /* 0x000fe400000000ff */
[----:B------:R-:W-:Y:S01]  /*11f70*/  ISETP.GT.AND P1, PT, R0, 0x68, P2 ;  /* 0x000000680000780c */ /* 0x000fe20001724270 */
[----:B------:R-:W-:Y:S01]  /*11f80*/  @P0 STG.E.U16 desc[UR36][R4.64+0xd0], R14 ;  /* 0x0000d00e04000986 */ /* 0x000fe2000c101524 */
[----:B0-----:R-:W-:Y:S01]  /*11f90*/  PRMT R11, R3, 0x7610, R11 ;  /* 0x00007610030b7816 */ /* 0x001fe2000000000b */
[----:B------:R-:W-:Y:S01]  /*11fa0*/  FMUL R3, R217, R2 ;  /* 0x00000002d9037220 */ /* 0x000fe20000400000 */
[----:B------:R-:W-:Y:S01]  /*11fb0*/  F2FP.F16.F32.PACK_AB R10, RZ, R8 ;  /* 0x00000008ff0a723e */ /* 0x000fe200000000ff */
[----:B------:R-:W-:Y:S01]  /*11fc0*/  FMUL R8, R218, R2 ;  /* 0x00000002da087220 */ /* 0x000fe20000400000 */
[C---:B------:R-:W-:Y:S01]  /*11fd0*/  ISETP.GT.AND P0, PT, R0.reuse, 0x69, P2 ;  /* 0x000000690000780c */ /* 0x040fe20001704270 */
[----:B------:R0:W-:Y:S01]  /*11fe0*/  @P4 STG.E.U16 desc[UR36][R4.64+0xd2], R9 ;  /* 0x0000d20904004986 */ /* 0x0001e2000c101524 */
[----:B------:R-:W-:-:S02]  /*11ff0*/  ISETP.GT.AND P5, PT, R0, 0x70, P3 ;  /* 0x000000700000780c */ /* 0x000fc40001fa4270 */
[----:B------:R-:W-:-:S04]  /*12000*/  F2FP.F16.F32.PACK_AB R8, RZ, R8 ;  /* 0x00000008ff08723e */ /* 0x000fc800000000ff */
[----:B-1----:R-:W-:Y:S02]  /*12010*/  PRMT R12, R8, 0x7610, R12 ;  /* 0x00007610080c7816 */ /* 0x002fe4000000000c */
[----:B0-----:R-:W-:Y:S01]  /*12020*/  F2FP.F16.F32.PACK_AB R9, RZ, R3 ;  /* 0x00000003ff09723e */ /* 0x001fe200000000ff */
[-C--:B------:R-:W-:Y:S01]  /*12030*/  FMUL R3, R216, R2.reuse ;  /* 0x00000002d8037220 */ /* 0x080fe20000400000 */
[----:B------:R-:W-:Y:S01]  /*12040*/  FMUL R8, R215, R2 ;  /* 0x00000002d7087220 */ /* 0x000fe20000400000 */
[----:B------:R0:W-:Y:S03]  /*12050*/  @P1 STG.E.U16 desc[UR36][R6.64+0xd0], R10 ;  /* 0x0000d00a06001986 */ /* 0x0001e6000c101524 */
[----:B------:R-:W-:Y:S01]  /*12060*/  F2FP.F16.F32.PACK_AB R3, RZ, R3 ;  /* 0x00000003ff03723e */ /* 0x000fe200000000ff */
[----:B------:R1:W-:Y:S01]  /*12070*/  @P0 STG.E.U16 desc[UR36][R6.64+0xd2], R11 ;  /* 0x0000d20b06000986 */ /* 0x0003e2000c101524 */
[----:B------:R-:W-:-:S02]  /*12080*/  ISETP.GT.AND P1, PT, R0, 0x70, P2 ;  /* 0x000000700000780c */ /* 0x000fc40001724270 */
[----:B------:R-:W-:Y:S01]  /*12090*/  F2FP.F16.F32.PACK_AB R8, RZ, R8 ;  /* 0x00000008ff08723e */ /* 0x000fe200000000ff */
[----:B------:R2:W-:Y:S01]  /*120a0*/  @P5 STG.E.U16 desc[UR36][R4.64+0xe0], R12 ;  /* 0x0000e00c04005986 */ /* 0x0005e2000c101524 */
[----:B0-----:R-:W-:Y:S01]  /*120b0*/  PRMT R10, R9, 0x7610, R10 ;  /* 0x00007610090a7816 */ /* 0x001fe2000000000a */
[-C--:B------:R-:W-:Y:S01]  /*120c0*/  FMUL R9, R214, R2.reuse ;  /* 0x00000002d6097220 */ /* 0x080fe20000400000 */
[----:B-1----:R-:W-:Y:S01]  /*120d0*/  PRMT R11, R3, 0x7610, R11 ;  /* 0x00007610030b7816 */ /* 0x002fe2000000000b */
[----:B------:R-:W-:-:S03]  /*120e0*/  FMUL R3, R213, R2 ;  /* 0x00000002d5037220 */ /* 0x000fc60000400000 */
[----:B------:R-:W-:Y:S02]  /*120f0*/  F2FP.F16.F32.PACK_AB R9, RZ, R9 ;  /* 0x00000009ff09723e */ /* 0x000fe400000000ff */
[----:B--2---:R-:W-:Y:S02]  /*12100*/  PRMT R12, R8, 0x7610, R12 ;  /* 0x00007610080c7816 */ /* 0x004fe4000000000c */
[----:B------:R-:W-:Y:S01]  /*12110*/  F2FP.F16.F32.PACK_AB R8, RZ, R3 ;  /* 0x00000003ff08723e */ /* 0x000fe200000000ff */
[----:B------:R-:W-:Y:S01]  /*12120*/  FMUL R3, R212, R2 ;  /* 0x00000002d4037220 */ /* 0x000fe20000400000 */
[C---:B------:R-:W-:Y:S02]  /*12130*/  ISETP.GT.AND P4, PT, R0.reuse, 0x71, P2 ;  /* 0x000000710000780c */ /* 0x040fe40001784270 */
[----:B------:R-:W-:Y:S01]  /*12140*/  ISETP.GT.AND P5, PT, R0, 0x78, P3 ;  /* 0x000000780000780c */ /* 0x000fe20001fa4270 */
[----:B------:R0:W-:Y:S01]  /*12150*/  @P6 STG.E.U16 desc[UR36][R4.64+0xe2], R10 ;  /* 0x0000e20a04006986 */ /* 0x0001e2000c101524 */
[----:B------:R-:W-:-:S02]  /*12160*/  PRMT R13, R9, 0x7610, R13 ;  /* 0x00007610090d7816 */ /* 0x000fc4000000000d */
[----:B------:R-:W-:Y:S01]  /*12170*/  F2FP.F16.F32.PACK_AB R9, RZ, R3 ;  /* 0x00000003ff09723e */ /* 0x000fe200000000ff */
[----:B------:R1:W-:Y:S01]  /*12180*/  @P1 STG.E.U16 desc[UR36][R6.64+0xe0], R11 ;  /* 0x0000e00b06001986 */ /* 0x0003e2000c101524 */
[----:B------:R-:W-:Y:S01]  /*12190*/  ISETP.GT.AND P0, PT, R0, 0x79, P3 ;  /* 0x000000790000780c */ /* 0x000fe20001f04270 */
[-C--:B------:R-:W-:Y:S01]  /*121a0*/  FMUL R3, R210, R2.reuse ;  /* 0x00000002d2037220 */ /* 0x080fe20000400000 */
[----:B------:R-:W-:Y:S02]  /*121b0*/  ISETP.GT.AND P1, PT, R0, 0x78, P2 ;  /* 0x000000780000780c */ /* 0x000fe40001724270 */
[----:B------:R-:W-:Y:S01]  /*121c0*/  PRMT R14, R8, 0x7610, R14 ;  /* 0x00007610080e7816 */ /* 0x000fe2000000000e */
[----:B------:R-:W-:Y:S01]  /*121d0*/  FMUL R8, R211, R2 ;  /* 0x00000002d3087220 */ /* 0x000fe20000400000 */
[----:B------:R-:W-:Y:S01]  /*121e0*/  F2FP.F16.F32.PACK_AB R3, RZ, R3 ;  /* 0x00000003ff03723e */ /* 0x000fe200000000ff */
[----:B------:R2:W-:Y:S01]  /*121f0*/  @P4 STG.E.U16 desc[UR36][R6.64+0xe2], R12 ;  /* 0x0000e20c06004986 */ /* 0x0005e2000c101524 */
[----:B------:R-:W-:-:S02]  /*12200*/  ISETP.GT.AND P4, PT, R0, 0x79, P2 ;  /* 0x000000790000780c */ /* 0x000fc40001784270 */
[----:B0-----:R-:W-:Y:S01]  /*12210*/  F2FP.F16.F32.PACK_AB R10, RZ, R8 ;  /* 0x00000008ff0a723e */ /* 0x001fe200000000ff */
[----:B------:R-:W-:Y:S01]  /*12220*/  @P5 STG.E.U16 desc[UR36][R4.64+0xf0], R13 ;  /* 0x0000f00d04005986 */ /* 0x000fe2000c101524 */
[----:B-1----:R-:W-:Y:S01]  /*12230*/  PRMT R11, R3, 0x7610, R11 ;  /* 0x00007610030b7816 */ /* 0x002fe2000000000b */
[-C--:B------:R-:W-:Y:S01]  /*12240*/  FMUL R3, R208, R2.reuse ;  /* 0x00000002d0037220 */ /* 0x080fe20000400000 */
[----:B------:R-:W-:Y:S01]  /*12250*/  FMUL R8, R209, R2 ;  /* 0x00000002d1087220 */ /* 0x000fe20000400000 */
[C---:B------:R-:W-:Y:S01]  /*12260*/  ISETP.GT.AND P5, PT, R0.reuse, 0x80, P3 ;  /* 0x000000800000780c */ /* 0x040fe20001fa4270 */
[----:B------:R-:W-:Y:S01]  /*12270*/  @P0 STG.E.U16 desc[UR36][R4.64+0xf2], R14 ;  /* 0x0000f20e04000986 */ /* 0x000fe2000c101524 */
[----:B------:R-:W-:-:S03]  /*12280*/  ISETP.GT.AND P6, PT, R0, 0x81, P3 ;  /* 0x000000810000780c */ /* 0x000fc60001fc4270 */
[----:B------:R0:W-:Y:S01]  /*12290*/  @P1 STG.E.U16 desc[UR36][R6.64+0xf0], R9 ;  /* 0x0000f00906001986 */ /* 0x0001e2000c101524 */
[----:B------:R-:W-:-:S04]  /*122a0*/  F2FP.F16.F32.PACK_AB R8, RZ, R8 ;  /* 0x00000008ff08723e */ /* 0x000fc800000000ff */
[----:B--2---:R-:W-:Y:S01]  /*122b0*/  PRMT R12, R8, 0x7610, R12 ;  /* 0x00007610080c7816 */ /* 0x004fe2000000000c */
[-C--:B------:R-:W-:Y:S01]  /*122c0*/  FMUL R8, R206, R2.reuse ;  /* 0x00000002ce087220 */ /* 0x080fe20000400000 */
[----:B0-----:R-:W-:Y:S01]  /*122d0*/  F2FP.F16.F32.PACK_AB R9, RZ, R3 ;  /* 0x00000003ff09723e */ /* 0x001fe200000000ff */
[----:B------:R-:W-:Y:S01]  /*122e0*/  FMUL R3, R207, R2 ;  /* 0x00000002cf037220 */ /* 0x000fe20000400000 */
[----:B------:R0:W-:Y:S01]  /*122f0*/  @P4 STG.E.U16 desc[UR36][R6.64+0xf2], R10 ;  /* 0x0000f20a06004986 */ /* 0x0001e2000c101524 */
[----:B------:R-:W-:-:S03]  /*12300*/  ISETP.GT.AND P0, PT, R0, 0x80, P2 ;  /* 0x000000800000780c */ /* 0x000fc60001704270 */
[----:B------:R-:W-:Y:S01]  /*12310*/  F2FP.F16.F32.PACK_AB R3, RZ, R3 ;  /* 0x00000003ff03723e */ /* 0x000fe200000000ff */
[----:B------:R1:W-:Y:S01]  /*12320*/  @P5 STG.E.U16 desc[UR36][R4.64+0x100], R11 ;  /* 0x0001000b04005986 */ /* 0x0003e2000c101524 */
[----:B------:R-:W-:Y:S02]  /*12330*/  ISETP.GT.AND P1, PT, R0, 0x81, P2 ;  /* 0x000000810000780c */ /* 0x000fe40001724270 */
[----:B------:R-:W-:Y:S01]  /*12340*/  F2FP.F16.F32.PACK_AB R8, RZ, R8 ;  /* 0x00000008ff08723e */ /* 0x000fe200000000ff */
[----:B------:R2:W-:Y:S01]  /*12350*/  @P6 STG.E.U16 desc[UR36][R4.64+0x102], R12 ;  /* 0x0001020c04006986 */ /* 0x0005e2000c101524 */
[----:B0-----:R-:W-:Y:S01]  /*12360*/  PRMT R10, R9, 0x7610, R10 ;  /* 0x00007610090a7816 */ /* 0x001fe2000000000a */
[-C--:B------:R-:W-:Y:S01]  /*12370*/  FMUL R9, R205, R2.reuse ;  /* 0x00000002cd097220 */ /* 0x080fe20000400000 */
[----:B-1----:R-:W-:Y:S01]  /*12380*/  PRMT R11, R3, 0x7610, R11 ;  /* 0x00007610030b7816 */ /* 0x002fe2000000000b */
[----:B------:R-:W-:Y:S01]  /*12390*/  FMUL R3, R204, R2 ;  /* 0x00000002cc037220 */ /* 0x000fe20000400000 */
[----:B------:R-:W-:-:S02]  /*123a0*/  ISETP.GT.AND P4, PT, R0, 0x88, P3 ;  /* 0x000000880000780c */ /* 0x000fc40001f84270 */
[----:B--2---:R-:W-:Y:S02]  /*123b0*/  PRMT R12, R8, 0x7610, R12 ;  /* 0x00007610080c7816 */ /* 0x004fe4000000000c */
[----:B------:R-:W-:Y:S01]  /*123c0*/  F2FP.F16.F32.PACK_AB R8, RZ, R3 ;  /* 0x00000003ff08723e */ /* 0x000fe200000000ff */
[-C--:B------:R-:W-:Y:S01]  /*123d0*/  FMUL R3, R203, R2.reuse ;  /* 0x00000002cb037220 */ /* 0x080fe20000400000 */
[----:B------:R-:W-:Y:S02]  /*123e0*/  F2FP.F16.F32.PACK_AB R9, RZ, R9 ;  /* 0x00000009ff09723e */ /* 0x000fe400000000ff */
[C---:B------:R-:W-:Y:S01]  /*123f0*/  ISETP.GT.AND P5, PT, R0.reuse, 0x89, P3 ;  /* 0x000000890000780c */ /* 0x040fe20001fa4270 */
[----:B------:R0:W-:Y:S01]  /*12400*/  @P0 STG.E.U16 desc[UR36][R6.64+0x100], R10 ;  /* 0x0001000a06000986 */ /* 0x0001e2000c101524 */
[----:B------:R-:W-:Y:S02]  /*12410*/  PRMT R13, R9, 0x7610, R13 ;  /* 0x00007610090d7816 */ /* 0x000fe4000000000d */
[----:B------:R-:W-:Y:S01]  /*12420*/  F2FP.F16.F32.PACK_AB R9, RZ, R3 ;  /* 0x00000003ff09723e */ /* 0x000fe200000000ff */
[----:B------:R1:W-:Y:S01]  /*12430*/  @P1 STG.E.U16 desc[UR36][R6.64+0x102], R11 ;  /* 0x0001020b06001986 */ /* 0x0003e2000c101524 */
[C---:B------:R-:W-:Y:S01]  /*12440*/  ISETP.GT.AND P0, PT, R0.reuse, 0x88, P2 ;  /* 0x000000880000780c */ /* 0x040fe20001704270 */
[----:B------:R-:W-:Y:S01]  /*12450*/  FMUL R3, R201, R2 ;  /* 0x00000002c9037220 */ /* 0x000fe20000400000 */
[----:B------:R-:W-:-:S02]  /*12460*/  ISETP.GT.AND P1, PT, R0, 0x89, P2 ;  /* 0x000000890000780c */ /* 0x000fc40001724270 */
[----:B------:R-:W-:Y:S01]  /*12470*/  PRMT R14, R8, 0x7610, R14 ;  /* 0x00007610080e7816 */ /* 0x000fe2000000000e */
[----:B------:R-:W-:Y:S01]  /*12480*/  FMUL R8, R202, R2 ;  /* 0x00000002ca087220 */ /* 0x000fe20000400000 */
[----:B------:R-:W-:Y:S01]  /*12490*/  F2FP.F16.F32.PACK_AB R3, RZ, R3 ;  /* 0x00000003ff03723e */ /* 0x000fe200000000ff */
[----:B------:R2:W-:Y:S01]  /*124a0*/  @P4 STG.E.U16 desc[UR36][R4.64+0x110], R12 ;  /* 0x0001100c04004986 */ /* 0x0005e2000c101524 */
[----:B------:R-:W-:Y:S02]  /*124b0*/  ISETP.GT.AND P4, PT, R0, 0x90, P3 ;  /* 0x000000900000780c */ /* 0x000fe40001f84270 */
        /* <DEDUP_REMOVED lines=9> */
[----:B------:R-:W-:Y:S02]  /*12550*/  F2FP.F16.F32.PACK_AB R8, RZ, R8 ;  /* 0x00000008ff08723e */ /* 0x000fe400000000ff */
[----:B------:R-:W-:Y:S01]  /*12560*/  ISETP.GT.AND P1, PT, R0, 0x91, P2 ;  /* 0x000000910000780c */ /* 0x000fe20001724270 */
[----:B------:R1:W-:Y:S01]  /*12570*/  @P4 STG.E.U16 desc[UR36][R4.64+0x120], R10 ;  /* 0x0001200a04004986 */ /* 0x0003e2000c101524 */
[----:B--2---:R-:W-:Y:S01]  /*12580*/  PRMT R12, R8, 0x7610, R12 ;  /* 0x00007610080c7816 */ /* 0x004fe2000000000c */
[-C--:B------:R-:W-:Y:S01]  /*12590*/  FMUL R8, R197, R2.reuse ;  /* 0x00000002c5087220 */ /* 0x080fe20000400000 */
[----:B0-----:R-:W-:Y:S01]  /*125a0*/  F2FP.F16.F32.PACK_AB R9, RZ, R3 ;  /* 0x00000003ff09723e */ /* 0x001fe200000000ff */
[----:B------:R-:W-:Y:S01]  /*125b0*/  FMUL R3, R198, R2 ;  /* 0x00000002c6037220 */ /* 0x000fe20000400000 */
[----:B------:R-:W-:Y:S01]  /*125c0*/  ISETP.GT.AND P4, PT, R0, 0x98, P3 ;  /* 0x000000980000780c */ /* 0x000fe20001f84270 */
[----:B------:R0:W-:Y:S03]  /*125d0*/  @P5 STG.E.U16 desc[UR36][R4.64+0x122], R11 ;  /* 0x0001220b04005986 */ /* 0x0001e6000c101524 */
[----:B------:R-:W-:-:S02]  /*125e0*/  F2FP.F16.F32.PACK_AB R3, RZ, R3 ;  /* 0x00000003ff03723e */ /* 0x000fc400000000ff */
[----:B-1----:R-:W-:Y:S01]  /*125f0*/  PRMT R10, R9, 0x7610, R10 ;  /* 0x00007610090a7816 */ /* 0x002fe2000000000a */
[----:B------:R-:W-:Y:S01]  /*12600*/  FMUL R9, R196, R2 ;  /* 0x00000002c4097220 */ /* 0x000fe20000400000 */
[----:B------:R-:W-:Y:S01]  /*12610*/  F2FP.F16.F32.PACK_AB R8, RZ, R8 ;  /* 0x00000008ff08723e */ /* 0x000fe200000000ff */
[----:B------:R1:W-:Y:S01]  /*12620*/  @P0 STG.E.U16 desc[UR36][R6.64+0x120], R12 ;  /* 0x0001200c06000986 */ /* 0x0003e2000c101524 */
[----:B0-----:R-:W-:Y:S01]  /*12630*/  PRMT R11, R3, 0x7610, R11 ;  /* 0x00007610030b7816 */ /* 0x001fe2000000000b */
[----:B------:R-:W-:Y:S01]  /*12640*/  FMUL R3, R195, R2 ;  /* 0x00000002c3037220 */ /* 0x000fe20000400000 */
[C---:B------:R-:W-:Y:S01]  /*12650*/  ISETP.GT.AND P5, PT, R0.reuse, 0x99, P3 ;  /* 0x000000990000780c */ /* 0x040fe20001fa4270 */
[----:B------:R0:W-:Y:S01]  /*12660*/  @P1 STG.E.U16 desc[UR36][R6.64+0x122], R10 ;  /* 0x0001220a06001986 */ /* 0x0001e2000c101524 */
[----:B------:R-:W-:Y:S02]  /*12670*/  ISETP.GT.AND P1, PT, R0, 0x98, P2 ;  /* 0x000000980000780c */ /* 0x000fe40001724270 */
[----:B------:R-:W-:-:S02]  /*12680*/  F2FP.F16.F32.PACK_AB R9, RZ, R9 ;  /* 0x00000009ff09723e */ /* 0x000fc400000000ff */
[----:B-1----:R-:W-:Y:S02]  /*12690*/  PRMT R12, R8, 0x7610, R12 ;  /* 0x00007610080c7816 */ /* 0x002fe4000000000c */
[----:B------:R-:W-:Y:S01]  /*126a0*/  F2FP.F16.F32.PACK_AB R8, RZ, R3 ;  /* 0x00000003ff08723e */ /* 0x000fe200000000ff */
[-C--:B------:R-:W-:Y:S01]  /*126b0*/  FMUL R3, R194, R2.reuse ;  /* 0x00000002c2037220 */ /* 0x080fe20000400000 */
[C---:B------:R-:W-:Y:S01]  /*126c0*/  ISETP.GT.AND P0, PT, R0.reuse, 0x99, P2 ;  /* 0x000000990000780c */ /* 0x040fe20001704270 */
[----:B------:R1:W-:Y:S01]  /*126d0*/  @P4 STG.E.U16 desc[UR36][R4.64+0x130], R11 ;  /* 0x0001300b04004986 */ /* 0x0003e2000c101524 */
[----:B------:R-:W-:Y:S02]  /*126e0*/  ISETP.GT.AND P4, PT, R0, 0xa0, P3 ;  /* 0x000000a00000780c */ /* 0x000fe40001f84270 */
[----:B------:R-:W-:Y:S02]  /*126f0*/  PRMT R13, R9, 0x7610, R13 ;  /* 0x00007610090d7816 */ /* 0x000fe4000000000d */
[----:B------:R-:W-:Y:S01]  /*12700*/  F2FP.F16.F32.PACK_AB R9, RZ, R3 ;  /* 0x00000003ff09723e */ /* 0x000fe200000000ff */
[-C--:B------:R-:W-:Y:S01]  /*12710*/  FMUL R3, R192, R2.reuse ;  /* 0x00000002c0037220 */ /* 0x080fe20000400000 */
[----:B------:R-:W-:Y:S01]  /*12720*/  PRMT R14, R8, 0x7610, R14 ;  /* 0x00007610080e7816 */ /* 0x000fe2000000000e */
[----:B------:R-:W-:Y:S01]  /*12730*/  FMUL R8, R193, R2 ;  /* 0x00000002c1087220 */ /* 0x000fe20000400000 */
[----:B------:R2:W-:Y:S01]  /*12740*/  @P5 STG.E.U16 desc[UR36][R4.64+0x132], R12 ;  /* 0x0001320c04005986 */ /* 0x0005e2000c101524 */
[----:B------:R-:W-:-:S02]  /*12750*/  ISETP.GT.AND P5, PT, R0, 0xa1, P3 ;  /* 0x000000a10000780c */ /* 0x000fc40001fa4270 */
[----:B------:R-:W-:Y:S01]  /*12760*/  F2FP.F16.F32.PACK_AB R3, RZ, R3 ;  /* 0x00000003ff03723e */ /* 0x000fe200000000ff */
[----:B------:R-:W-:Y:S01]  /*12770*/  @P1 STG.E.U16 desc[UR36][R6.64+0x130], R13 ;  /* 0x0001300d06001986 */ /* 0x000fe2000c101524 */
[----:B0-----:R-:W-:Y:S01]  /*12780*/  F2FP.F16.F32.PACK_AB R10, RZ, R8 ;  /* 0x00000008ff0a723e */ /* 0x001fe200000000ff */
[-C--:B------:R-:W-:Y:S01]  /*12790*/  FMUL R8, R191, R2.reuse ;  /* 0x00000002bf087220 */ /* 0x080fe20000400000 */
[----:B-1----:R-:W-:Y:S01]  /*127a0*/  PRMT R11, R3, 0x7610, R11 ;  /* 0x00007610030b7816 */ /* 0x002fe2000000000b */
[----:B------:R-:W-:Y:S01]  /*127b0*/  @P0 STG.E.U16 desc[UR36][R6.64+0x132], R14 ;  /* 0x0001320e06000986 */ /* 0x000fe2000c101524 */
[----:B------:R-:W-:Y:S01]  /*127c0*/  ISETP.GT.AND P0, PT, R0, 0xa0, P2 ;  /* 0x000000a00000780c */ /* 0x000fe20001704270 */
[----:B------:R-:W-:Y:S01]  /*127d0*/  FMUL R3, R190, R2 ;  /* 0x00000002be037220 */ /* 0x000fe20000400000 */
[C---:B------:R-:W-:Y:S01]  /*127e0*/  ISETP.GT.AND P1, PT, R0.reuse, 0xa1, P2 ;  /* 0x000000a10000780c */ /* 0x040fe20001724270 */
[----:B------:R0:W-:Y:S01]  /*127f0*/  @P4 STG.E.U16 desc[UR36][R4.64+0x140], R9 ;  /* 0x0001400904004986 */ /* 0x0001e2000c101524 */
[----:B------:R-:W-:-:S02]  /*12800*/  ISETP.GT.AND P4, PT, R0, 0xa8, P3 ;  /* 0x000000a80000780c */ /* 0x000fc40001f84270 */
[----:B------:R-:W-:Y:S01]  /*12810*/  F2FP.F16.F32.PACK_AB R8, RZ, R8 ;  /* 0x00000008ff08723e */ /* 0x000fe200000000ff */
[----:B------:R1:W-:Y:S03]  /*12820*/  @P5 STG.E.U16 desc[UR36][R4.64+0x142], R10 ;  /* 0x0001420a04005986 */ /* 0x0003e6000c101524 */
[----:B--2---:R-:W-:Y:S02]  /*12830*/  PRMT R12, R8, 0x7610, R12 ;  /* 0x00007610080c7816 */ /* 0x004fe4000000000c */
[----:B0-----:R-:W-:Y:S01]  /*12840*/  F2FP.F16.F32.PACK_AB R9, RZ, R3 ;  /* 0x00000003ff09723e */ /* 0x001fe200000000ff */
[-C--:B------:R-:W-:Y:S01]  /*12850*/  FMUL R3, R189, R2.reuse ;  /* 0x00000002bd037220 */ /* 0x080fe20000400000 */
[-C--:B------:R-:W-:Y:S02]  /*12860*/  FMUL R8, R188, R2.reuse ;  /* 0x00000002bc087220 */ /* 0x080fe40000400000 */
[----:B-1----:R-:W-:Y:S01]  /*12870*/  PRMT R10, R9, 0x7610, R10 ;  /* 0x00007610090a7816 */ /* 0x002fe2000000000a */
[----:B------:R0:W-:Y:S01]  /*12880*/  @P0 STG.E.U16 desc[UR36][R6.64+0x140], R11 ;  /* 0x0001400b06000986 */ /* 0x0001e2000c101524 */
[----:B------:R-:W-:Y:S01]  /*12890*/  F2FP.F16.F32.PACK_AB R3, RZ, R3 ;  /* 0x00000003ff03723e */ /* 0x000fe200000000ff */
[----:B------:R-:W-:Y:S01]  /*128a0*/  FMUL R9, R187, R2 ;  /* 0x00000002bb097220 */ /* 0x000fe20000400000 */
[C---:B------:R-:W-:Y:S01]  /*128b0*/  ISETP.GT.AND P5, PT, R0.reuse, 0xa9, P3 ;  /* 0x000000a90000780c */ /* 0x040fe20001fa4270 */
[----:B------:R1:W-:Y:S01]  /*128c0*/  @P1 STG.E.U16 desc[UR36][R6.64+0x142], R12 ;  /* 0x0001420c06001986 */ /* 0x0003e2000c101524 */
[----:B------:R-:W-:-:S03]  /*128d0*/  ISETP.GT.AND P1, PT, R0, 0xa8, P2 ;  /* 0x000000a80000780c */ /* 0x000fc60001724270 */
[----:B------:R-:W-:Y:S01]  /*128e0*/  @P4 STG.E.U16 desc[UR36][R4.64+0x150], R10 ;  /* 0x0001500a04004986 */ /* 0x000fe2000c101524 */
[----:B------:R-:W-:Y:S02]  /*128f0*/  ISETP.GT.AND P4, PT, R0, 0xa9, P2 ;  /* 0x000000a90000780c */ /* 0x000fe40001784270 */
[----:B------:R-:W-:Y:S02]  /*12900*/  F2FP.F16.F32.PACK_AB R8, RZ, R8 ;  /* 0x00000008ff08723e */ /* 0x000fe400000000ff */
[----:B0-----:R-:W-:Y:S01]  /*12910*/  PRMT R11, R3, 0x7610, R11 ;  /* 0x00007610030b7816 */ /* 0x001fe2000000000b */
[-C--:B------:R-:W-:Y:S01]  /*12920*/  FMUL R3, R186, R2.reuse ;  /* 0x00000002ba037220 */ /* 0x080fe20000400000 */
[----:B------:R-:W-:Y:S02]  /*12930*/  F2FP.F16.F32.PACK_AB R9, RZ, R9 ;  /* 0x00000009ff09723e */ /* 0x000fe400000000ff */
[----:B-1----:R-:W-:Y:S02]  /*12940*/  PRMT R12, R8, 0x7610, R12 ;  /* 0x00007610080c7816 */ /* 0x002fe4000000000c */
[----:B------:R-:W-:Y:S01]  /*12950*/  F2FP.F16.F32.PACK_AB R8, RZ, R3 ;  /* 0x00000003ff08723e */ /* 0x000fe200000000ff */
[----:B------:R-:W-:Y:S01]  /*12960*/  FMUL R3, R185, R2 ;  /* 0x00000002b9037220 */ /* 0x000fe20000400000 */
[----:B------:R-:W-:Y:S01]  /*12970*/  PRMT R13, R9, 0x7610, R13 ;  /* 0x00007610090d7816 */ /* 0x000fe2000000000d */
[----:B------:R0:W-:Y:S01]  /*12980*/  @P5 STG.E.U16 desc[UR36][R4.64+0x152], R11 ;  /* 0x0001520b04005986 */ /* 0x0001e2000c101524 */
[----:B------:R-:W-:-:S02]  /*12990*/  ISETP.GT.AND P0, PT, R0, 0xb0, P3 ;  /* 0x000000b00000780c */ /* 0x000fc40001f04270 */
        /* <DEDUP_REMOVED lines=26> */
[----:B------:R-:W-:Y:S02]  /*12b40*/  ISETP.GT.AND P1, PT, R0, 0xb8, P2 ;  /* 0x000000b80000780c */ /* 0x000fe40001724270 */
[----:B------:R-:W-:Y:S02]  /*12b50*/  F2FP.F16.F32.PACK_AB R8, RZ, R8 ;  /* 0x00000008ff08723e */ /* 0x000fe400000000ff */
[----:B0-----:R-:W-:Y:S01]  /*12b60*/  PRMT R10, R9, 0x7610, R10 ;  /* 0x00007610090a7816 */ /* 0x001fe2000000000a */
[-C--:B------:R-:W-:Y:S01]  /*12b70*/  FMUL R9, R178, R2.reuse ;  /* 0x00000002b2097220 */ /* 0x080fe20000400000 */
[----:B-1----:R-:W-:Y:S01]  /*12b80*/  PRMT R11, R3, 0x7610, R11 ;  /* 0x00007610030b7816 */ /* 0x002fe2000000000b */
[----:B------:R-:W-:Y:S01]  /*12b90*/  FMUL R3, R177, R2 ;  /* 0x00000002b1037220 */ /* 0x000fe20000400000 */
[----:B------:R0:W-:Y:S02]  /*12ba0*/  @P5 STG.E.U16 desc[UR36][R4.64+0x170], R12 ;  /* 0x0001700c04005986 */ /* 0x0001e4000c101524 */
[----:B------:R-:W-:-:S02]  /*12bb0*/  F2FP.F16.F32.PACK_AB R9, RZ, R9 ;  /* 0x00000009ff09723e */ /* 0x000fc400000000ff */
[C---:B------:R-:W-:Y:S02]  /*12bc0*/  ISETP.GT.AND P4, PT, R0.reuse, 0xb9, P2 ;  /* 0x000000b90000780c */ /* 0x040fe40001784270 */
[----:B------:R-:W-:Y:S02]  /*12bd0*/  ISETP.GT.AND P5, PT, R0, 0xc0, P3 ;  /* 0x000000c00000780c */ /* 0x000fe40001fa4270 */
[----:B0-----:R-:W-:Y:S02]  /*12be0*/  PRMT R12, R8, 0x7610, R12 ;  /* 0x00007610080c7816 */ /* 0x001fe4000000000c */
[----:B------:R-:W-:Y:S01]  /*12bf0*/  F2FP.F16.F32.PACK_AB R8, RZ, R3 ;  /* 0x00000003ff08723e */ /* 0x000fe200000000ff */
[----:B------:R-:W-:Y:S01]  /*12c00*/  FMUL R3, R176, R2 ;  /* 0x00000002b0037220 */ /* 0x000fe20000400000 */
[----:B------:R-:W-:Y:S01]  /*12c10*/  PRMT R13, R9, 0x7610, R13 ;  /* 0x00007610090d7816 */ /* 0x000fe2000000000d */
[----:B------:R0:W-:Y:S01]  /*12c20*/  @P6 STG.E.U16 desc[UR36][R4.64+0x172], R10 ;  /* 0x0001720a04006986 */ /* 0x0001e2000c101524 */
[----:B------:R-:W-:-:S02]  /*12c30*/  ISETP.GT.AND P0, PT, R0, 0xc1, P3 ;  /* 0x000000c10000780c */ /* 0x000fc40001f04270 */
[----:B------:R-:W-:Y:S01]  /*12c40*/  F2FP.F16.F32.PACK_AB R9, RZ, R3 ;  /* 0x00000003ff09723e */ /* 0x000fe200000000ff */
[----:B------:R1:W-:Y:S01]  /*12c50*/  @P1 STG.E.U16 desc[UR36][R6.64+0x170], R11 ;  /* 0x0001700b06001986 */ /* 0x0003e2000c101524 */
[-C--:B------:R-:W-:Y:S01]  /*12c60*/  FMUL R3, R174, R2.reuse ;  /* 0x00000002ae037220 */ /* 0x080fe20000400000 */
[----:B------:R-:W-:Y:S02]  /*12c70*/  ISETP.GT.AND P1, PT, R0, 0xc0, P2 ;  /* 0x000000c00000780c */ /* 0x000fe40001724270 */
        /* <DEDUP_REMOVED lines=40> */
[C---:B------:R-:W-:Y:S01]  /*12f00*/  ISETP.GT.AND P0, PT, R0.reuse, 0xd0, P2 ;  /* 0x000000d00000780c */ /* 0x040fe20001704270 */
        /* <DEDUP_REMOVED lines=11> */
[----:B------:R-:W-:Y:S01]  /*12fc0*/  ISETP.GT.AND P5, PT, R0, 0xd9, P3 ;  /* 0x000000d90000780c */ /* 0x000fe20001fa4270 */
[----:B------:R-:W-:Y:S01]  /*12fd0*/  FMUL R8, R164, R2 ;  /* 0x00000002a4087220 */ /* 0x000fe20000400000 */
[----:B------:R-:W-:Y:S01]  /*12fe0*/  @P0 STG.E.U16 desc[UR36][R6.64+0x1a0], R14 ;  /* 0x0001a00e06000986 */ /* 0x000fe2000c101524 */
[----:B------:R-:W-:-:S03]  /*12ff0*/  ISETP.GT.AND P0, PT, R0, 0xd8, P2 ;  /* 0x000000d80000780c */ /* 0x000fc60001704270 */
[----:B------:R0:W-:Y:S01]  /*13000*/  @P1 STG.E.U16 desc[UR36][R6.64+0x1a2], R9 ;  /* 0x0001a20906001986 */ /* 0x0001e2000c101524 */
[----:B------:R-:W-:Y:S02]  /*13010*/  F2FP.F16.F32.PACK_AB R8, RZ, R8 ;  /* 0x00000008ff08723e */ /* 0x000fe400000000ff */
[----:B------:R-:W-:Y:S02]  /*13020*/  ISETP.GT.AND P1, PT, R0, 0xd9, P2 ;  /* 0x000000d90000780c */ /* 0x000fe40001724270 */
        /* <DEDUP_REMOVED lines=16> */
[----:B------:R1:W-:Y:S01]  /*13130*/  @P1 STG.E.U16 desc[UR36][R6.64+0x1b2], R10 ;  /* 0x0001b20a06001986 */ /* 0x0003e2000c101524 */
[C---:B------:R-:W-:Y:S02]  /*13140*/  ISETP.GT.AND P1, PT, R0.reuse, 0xe0, P2 ;  /* 0x000000e00000780c */ /* 0x040fe40001724270 */
[----:B------:R-:W-:Y:S02]  /*13150*/  ISETP.GT.AND P0, PT, R0, 0xe1, P2 ;  /* 0x000000e10000780c */ /* 0x000fe40001704270 */
[----:B0-----:R-:W-:Y:S02]  /*13160*/  PRMT R12, R8, 0x7610, R12 ;  /* 0x00007610080c7816 */ /* 0x001fe4000000000c */
[----:B------:R-:W-:Y:S01]  /*13170*/  F2FP.F16.F32.PACK_AB R8, RZ, R3 ;  /* 0x00000003ff08723e */ /* 0x000fe200000000ff */
[----:B------:R-:W-:Y:S01]  /*13180*/  FMUL R3, R157, R2 ;  /* 0x000000029d037220 */ /* 0x000fe20000400000 */
[----:B------:R0:W-:Y:S01]  /*13190*/  @P4 STG.E.U16 desc[UR36][R4.64+0x1c0], R11 ;  /* 0x0001c00b04004986 */ /* 0x0001e2000c101524 */
[----:B-1----:R-:W-:-:S02]  /*131a0*/  PRMT R10, R9, 0x7610, R10 ;  /* 0x00007610090a7816 */ /* 0x002fc4000000000a */
[----:B------:R-:W-:Y:S01]  /*131b0*/  PRMT R13, R8, 0x7610, R13 ;  /* 0x00007610080d7816 */ /* 0x000fe2000000000d */
[----:B------:R-:W-:Y:S01]  /*131c0*/  @P5 STG.E.U16 desc[UR36][R4.64+0x1c2], R12 ;  /* 0x0001c20c04005986 */ /* 0x000fe2000c101524 */
[-C--:B------:R-:W-:Y:S01]  /*131d0*/  FMUL R8, R156, R2.reuse ;  /* 0x000000029c087220 */ /* 0x080fe20000400000 */
[C---:B------:R-:W-:Y:S02]  /*131e0*/  ISETP.GT.AND P4, PT, R0.reuse, 0xe8, P3 ;  /* 0x000000e80000780c */ /* 0x040fe40001f84270 */
[----:B------:R-:W-:Y:S01]  /*131f0*/  F2FP.F16.F32.PACK_AB R9, RZ, R3 ;  /* 0x00000003ff09723e */ /* 0x000fe200000000ff */
[----:B------:R-:W-:Y:S01]  /*13200*/  FMUL R3, R155, R2 ;  /* 0x000000029b037220 */ /* 0x000fe20000400000 */
[C---:B------:R-:W-:Y:S02]  /*13210*/  ISETP.GT.AND P5, PT, R0.reuse, 0xe9, P3 ;  /* 0x000000e90000780c */ /* 0x040fe40001fa4270 */
[----:B------:R-:W-:Y:S02]  /*13220*/  ISETP.GT.AND P6, PT, R0, 0xe8, P2 ;  /* 0x000000e80000780c */ /* 0x000fe400017c4270 */
[----:B------:R-:W-:Y:S01]  /*13230*/  F2FP.F16.F32.PACK_AB R8, RZ, R8 ;  /* 0x00000008ff08723e */ /* 0x000fe200000000ff */
[----:B------:R1:W-:Y:S01]  /*13240*/  @P1 STG.E.U16 desc[UR36][R6.64+0x1c0], R10 ;  /* 0x0001c00a06001986 */ /* 0x0003e2000c101524 */
[----:B------:R-:W-:-:S02]  /*13250*/  F2FP.F16.F32.PACK_AB R3, RZ, R3 ;  /* 0x00000003ff03723e */ /* 0x000fc400000000ff */
[C---:B------:R-:W-:Y:S01]  /*13260*/  ISETP.GT.AND P1, PT, R17.reuse, 0x80, PT ;  /* 0x000000801100780c */ /* 0x040fe20003f24270 */
[----:B------:R2:W-:Y:S01]  /*13270*/  @P0 STG.E.U16 desc[UR36][R6.64+0x1c2], R13 ;  /* 0x0001c20d06000986 */ /* 0x0005e2000c101524 */
[----:B------:R-:W-:Y:S02]  /*13280*/  ISETP.GT.AND P0, PT, R17, 0x88, PT ;  /* 0x000000881100780c */ /* 0x000fe40003f04270 */
[----:B0-----:R-:W-:Y:S02]  /*13290*/  PRMT R11, R8, 0x7610, R11 ;  /* 0x00007610080b7816 */ /* 0x001fe4000000000b */
[----:B------:R-:W-:Y:S02]  /*132a0*/  PRMT R17, R3, 0x7610, R17 ;  /* 0x0000761003117816 */ /* 0x000fe40000000011 */
[----:B-1----:R-:W-:Y:S01]  /*132b0*/  PRMT R10, R9, 0x7610, R10 ;  /* 0x00007610090a7816 */ /* 0x002fe2000000000a */
[----:B------:R-:W-:-:S04]  /*132c0*/  FMUL R3, R154, R2 ;  /* 0x000000029a037220 */ /* 0x000fc80000400000 */
[----:B------:R-:W-:Y:S01]  /*132d0*/  @P4 STG.E.U16 desc[UR36][R4.64+0x1d0], R10 ;  /* 0x0001d00a04004986 */ /* 0x000fe2000c101524 */
[----:B------:R-:W-:-:S03]  /*132e0*/  ISETP.GT.AND P4, PT, R0, 0xe9, P2 ;  /* 0x000000e90000780c */ /* 0x000fc60001784270 */
[----:B------:R0:W-:Y:S01]  /*132f0*/  @P5 STG.E.U16 desc[UR36][R4.64+0x1d2], R11 ;  /* 0x0001d20b04005986 */ /* 0x0001e2000c101524 */
[----:B------:R-:W-:-:S03]  /*13300*/  ISETP.GT.AND P5, PT, R0, 0xf0, P3 ;  /* 0x000000f00000780c */ /* 0x000fc60001fa4270 */
[----:B------:R-:W-:Y:S01]  /*13310*/  @P6 STG.E.U16 desc[UR36][R6.64+0x1d0], R17 ;  /* 0x0001d01106006986 */ /* 0x000fe2000c101524 */
[----:B------:R-:W-:Y:S01]  /*13320*/  ISETP.GT.AND P6, PT, R0, 0xf1, P3 ;  /* 0x000000f10000780c */ /* 0x000fe20001fc4270 */
[-C--:B------:R-:W-:Y:S01]  /*13330*/  FMUL R8, R153, R2.reuse ;  /* 0x0000000299087220 */ /* 0x080fe20000400000 */
[----:B------:R-:W-:Y:S01]  /*13340*/  FMUL R9, R152, R2 ;  /* 0x0000000298097220 */ /* 0x000fe20000400000 */
[----:B--2---:R-:W-:-:S03]  /*13350*/  F2FP.F16.F32.PACK_AB R13, RZ, R3 ;  /* 0x00000003ff0d723e */ /* 0x004fc600000000ff */
[----:B------:R-:W-:Y:S02]  /*13360*/  F2FP.F16.F32.PACK_AB R14, RZ, R8 ;  /* 0x00000008ff0e723e */ /* 0x000fe400000000ff */
[----:B------:R-:W-:Y:S01]  /*13370*/  F2FP.F16.F32.PACK_AB R15, RZ, R9 ;  /* 0x00000009ff0f723e */ /* 0x000fe200000000ff */
[----:B------:R-:W-:Y:S01]  /*13380*/  @P4 STG.E.U16 desc[UR36][R6.64+0x1d2], R13 ;  /* 0x0001d20d06004986 */ /* 0x000fe2000c101524 */
[----:B------:R-:W-:-:S03]  /*13390*/  ISETP.GT.AND P4, PT, R0, 0xf1, P2 ;  /* 0x000000f10000780c */ /* 0x000fc60001784270 */
[----:B------:R-:W-:Y:S04]  /*133a0*/  @P5 STG.E.U16 desc[UR36][R4.64+0x1e0], R14 ;  /* 0x0001e00e04005986 */ /* 0x000fe8000c101524 */
[----:B------:R-:W-:Y:S01]  /*133b0*/  @P6 STG.E.U16 desc[UR36][R4.64+0x1e2], R15 ;  /* 0x0001e20f04006986 */ /* 0x000fe2000c101524 */
[----:B------:R-:W-:Y:S01]  /*133c0*/  ISETP.GT.AND P6, PT, R0, 0xf0, P2 ;  /* 0x000000f00000780c */ /* 0x000fe200017c4270 */
[-C--:B0-----:R-:W-:Y:S01]  /*133d0*/  FMUL R11, R23, R2.reuse ;  /* 0x00000002170b7220 */ /* 0x081fe20000400000 */
[----:B------:R-:W-:-:S04]  /*133e0*/  FMUL R12, R22, R2 ;  /* 0x00000002160c7220 */ /* 0x000fc80000400000 */
[----:B------:R-:W-:Y:S02]  /*133f0*/  F2FP.F16.F32.PACK_AB R11, RZ, R11 ;  /* 0x0000000bff0b723e */ /* 0x000fe400000000ff */
[----:B------:R-:W-:Y:S02]  /*13400*/  F2FP.F16.F32.PACK_AB R12, RZ, R12 ;  /* 0x0000000cff0c723e */ /* 0x000fe400000000ff */
[C---:B------:R-:W-:Y:S02]  /*13410*/  ISETP.GT.AND P5, PT, R0.reuse, 0xf8, P3 ;  /* 0x000000f80000780c */ /* 0x040fe40001fa4270 */
[----:B------:R-:W-:Y:S01]  /*13420*/  ISETP.GT.AND P3, PT, R0, 0xf9, P3 ;  /* 0x000000f90000780c */ /* 0x000fe20001f64270 */
[----:B------:R-:W-:Y:S01]  /*13430*/  @P6 STG.E.U16 desc[UR36][R6.64+0x1e0], R11 ;  /* 0x0001e00b06006986 */ /* 0x000fe2000c101524 */
[----:B------:R-:W-:-:S03]  /*13440*/  FMUL R10, R21, R2 ;  /* 0x00000002150a7220 */ /* 0x000fc60000400000 */
[----:B------:R0:W-:Y:S01]  /*13450*/  @P4 STG.E.U16 desc[UR36][R6.64+0x1e2], R12 ;  /* 0x0001e20c06004986 */ /* 0x0001e2000c101524 */
[----:B------:R-:W-:Y:S01]  /*13460*/  ISETP.GT.AND P4, PT, R0, 0xf8, P2 ;  /* 0x000000f80000780c */ /* 0x000fe20001784270 */
[-C--:B------:R-:W-:Y:S01]  /*13470*/  FMUL R9, R20, R2.reuse ;  /* 0x0000000214097220 */ /* 0x080fe20000400000 */
[-C--:B------:R-:W-:Y:S01]  /*13480*/  FMUL R8, R18, R2.reuse ;  /* 0x0000000212087220 */ /* 0x080fe20000400000 */
[----:B------:R-:W-:Y:S01]  /*13490*/  FMUL R3, R19, R2 ;  /* 0x0000000213037220 */ /* 0x000fe20000400000 */
[----:B------:R-:W-:Y:S02]  /*134a0*/  F2FP.F16.F32.PACK_AB R10, RZ, R10 ;  /* 0x0000000aff0a723e */ /* 0x000fe400000000ff */
[----:B------:R-:W-:Y:S02]  /*134b0*/  ISETP.GT.AND P2, PT, R0, 0xf9, P2 ;  /* 0x000000f90000780c */ /* 0x000fe40001744270 */
[----:B------:R-:W-:Y:S02]  /*134c0*/  F2FP.F16.F32.PACK_AB R9, RZ, R9 ;  /* 0x00000009ff09723e */ /* 0x000fe400000000ff */
[----:B------:R-:W-:-:S02]  /*134d0*/  F2FP.F16.F32.PACK_AB R8, RZ, R8 ;  /* 0x00000008ff08723e */ /* 0x000fc400000000ff */
[----:B------:R-:W-:Y:S01]  /*134e0*/  F2FP.F16.F32.PACK_AB R3, RZ, R3 ;  /* 0x00000003ff03723e */ /* 0x000fe200000000ff */
[----:B------:R-:W-:Y:S01]  /*134f0*/  @P5 STG.E.U16 desc[UR36][R4.64+0x1f0], R10 ;  /* 0x0001f00a04005986 */ /* 0x000fe2000c101524 */
[----:B0-----:R-:W-:Y:S01]  /*13500*/  PRMT R12, R8, 0x7610, R12 ;  /* 0x00007610080c7816 */ /* 0x001fe2000000000c */
[----:B------:R-:W-:Y:S01]  /*13510*/  USHF.L.U32 UR12, UR8, 0x8, URZ ;  /* 0x00000008080c7899 */ /* 0x000fe2000800063f */
[----:B------:R-:W-:Y:S01]  /*13520*/  PRMT R11, R3, 0x7610, R11 ;  /* 0x00007610030b7816 */ /* 0x000fe2000000000b */
[----:B------:R0:W-:Y:S01]  /*13530*/  @P3 STG.E.U16 desc[UR36][R4.64+0x1f2], R9 ;  /* 0x0001f20904003986 */ /* 0x0001e2000c101524 */
[----:B------:R-:W-:Y:S01]  /*13540*/  @P4 MOV R8, R6 ;  /* 0x0000000600084202 */ /* 0x000fe20000000f00 */
[----:B------:R-:W-:Y:S02]  /*13550*/  USHF.L.U64.HI UR11, UR8, 0x8, UR9 ;  /* 0x00000008080b7899 */ /* 0x000fe40008010209 */
[----:B------:R-:W-:Y:S02]  /*13560*/  IMAD.U32 R3, RZ, RZ, UR12 ;  /* 0x0000000cff037e24 */ /* 0x000fe4000f8e00ff */
[----:B0-----:R-:W-:Y:S01]  /*13570*/  @P4 IMAD.MOV.U32 R9, RZ, RZ, R7 ;  /* 0x000000ffff094224 */ /* 0x001fe200078e0007 */
[----:B------:R-:W-:-:S04]  /*13580*/  ISETP.GT.AND P3, PT, R0, RZ, P1 ;  /* 0x000000ff0000720c */ /* 0x000fc80000f64270 */
[----:B------:R0:W-:Y:S01]  /*13590*/  @P4 STG.E.U16 desc[UR36][R8.64+0x1f0], R11 ;  /* 0x0001f00b08004986 */ /* 0x0001e2000c101524 */
[----:B------:R-:W-:Y:S01]  /*135a0*/  ISETP.GT.AND P4, PT, R0, 0x1, P1 ;  /* 0x000000010000780c */ /* 0x000fe20000f84270 */
[-C--:B------:R-:W-:Y:S01]  /*135b0*/  FMUL R24, R24, R2.reuse ;  /* 0x0000000218187220 */ /* 0x080fe20000400000 */
[----:B------:R-:W-:Y:S01]  /*135c0*/  FMUL R25, R25, R2 ;  /* 0x0000000219197220 */ /* 0x000fe20000400000 */
[----:B0-----:R-:W-:Y:S02]  /*135d0*/  @P2 IMAD.MOV.U32 R8, RZ, RZ, R6 ;  /* 0x000000ffff082224 */ /* 0x001fe400078e0006 */
[----:B------:R-:W-:Y:S01]  /*135e0*/  @P2 IMAD.MOV.U32 R9, RZ, RZ, R7 ;  /* 0x000000ffff092224 */ /* 0x000fe200078e0007 */
[----:B------:R-:W-:-:S04]  /*135f0*/  MOV R7, UR11 ;  /* 0x0000000b00077c02 */ /* 0x000fc80008000f00 */
[----:B------:R0:W-:Y:S01]  /*13600*/  @P2 STG.E.U16 desc[UR36][R8.64+0x1f2], R12 ;  /* 0x0001f20c08002986 */ /* 0x0001e2000c101524 */
[C---:B------:R-:W-:Y:S02]  /*13610*/  IADD3 R6, P2, P6, R4.reuse, UR5, R3 ;  /* 0x0000000504067c10 */ /* 0x040fe4000fe5e003 */
[----:B------:R-:W-:Y:S02]  /*13620*/  IADD3 R4, P5, R4, UR12, RZ ;  /* 0x0000000c04047c10 */ /* 0x000fe4000ffbe0ff */
[C---:B------:R-:W-:Y:S02]  /*13630*/  IADD3.X R7, R5.reuse, UR4, R7, P2, P6 ;  /* 0x0000000405077c10 */ /* 0x040fe400097ec407 */
[----:B------:R-:W-:Y:S02]  /*13640*/  F2FP.F16.F32.PACK_AB R24, RZ, R24 ;  /* 0x00000018ff18723e */ /* 0x000fe400000000ff */
[----:B------:R-:W-:Y:S02]  /*13650*/  IADD3.X R5, R5, UR11, RZ, P5, !PT ;  /* 0x0000000b05057c10 */ /* 0x000fe4000affe4ff */
[----:B------:R-:W-:-:S02]  /*13660*/  F2FP.F16.F32.PACK_AB R25, RZ, R25 ;  /* 0x00000019ff19723e */ /* 0x000fc400000000ff */
[C---:B------:R-:W-:Y:S01]  /*13670*/  ISETP.GT.AND P2, PT, R0.reuse, RZ, P0 ;  /* 0x000000ff0000720c */ /* 0x040fe20000744270 */
[----:B------:R-:W-:Y:S01]  /*13680*/  @P3 STG.E.U16 desc[UR36][R4.64], R24 ;  /* 0x0000001804003986 */ /* 0x000fe2000c101524 */
[----:B------:R-:W-:Y:S01]  /*13690*/  ISETP.GT.AND P3, PT, R0, 0x1, P0 ;  /* 0x000000010000780c */ /* 0x000fe20000764270 */
[-C--:B------:R-:W-:Y:S02]  /*136a0*/  FMUL R26, R26, R2.reuse ;  /* 0x000000021a1a7220 */ /* 0x080fe40000400000 */
[----:B------:R-:W-:Y:S01]  /*136b0*/  @P4 STG.E.U16 desc[UR36][R4.64+0x2], R25 ;  /* 0x0000021904004986 */ /* 0x000fe2000c101524 */
[----:B------:R-:W-:Y:S01]  /*136c0*/  ISETP.GT.AND P4, PT, R0, 0x8, P1 ;  /* 0x000000080000780c */ /* 0x000fe20000f84270 */
[-C--:B------:R-:W-:Y:S01]  /*136d0*/  FMUL R27, R27, R2.reuse ;  /* 0x000000021b1b7220 */ /* 0x080fe20000400000 */
[----:B0-----:R-:W-:Y:S01]  /*136e0*/  IADD3 R8, P5, R4, UR5, RZ ;  /* 0x0000000504087c10 */ /* 0x001fe2000ffbe0ff */
[----:B------:R-:W-:Y:S01]  /*136f0*/  FMUL R28, R28, R2 ;  /* 0x000000021c1c7220 */ /* 0x000fe20000400000 */
[----:B------:R-:W-:-:S02]  /*13700*/  F2FP.F16.F32.PACK_AB R26, RZ, R26 ;  /* 0x0000001aff1a723e */ /* 0x000fc400000000ff */
[----:B------:R-:W-:Y:S02]  /*13710*/  IADD3.X R9, R5, UR4, RZ, P5, !PT ;  /* 0x0000000405097c10 */ /* 0x000fe4000affe4ff */
[----:B------:R-:W-:Y:S02]  /*13720*/  F2FP.F16.F32.PACK_AB R27, RZ, R27 ;  /* 0x0000001bff1b723e */ /* 0x000fe400000000ff */
[----:B------:R-:W-:Y:S01]  /*13730*/  F2FP.F16.F32.PACK_AB R28, RZ, R28 ;  /* 0x0000001cff1c723e */ /* 0x000fe200000000ff */
[----:B------:R-:W-:Y:S01]  /*13740*/  @P2 STG.E.U16 desc[UR36][R8.64], R26 ;  /* 0x0000001a08002986 */ /* 0x000fe2000c101524 */
[C---:B------:R-:W-:Y:S02]  /*13750*/  ISETP.GT.AND P5, PT, R0.reuse, 0x9, P1 ;  /* 0x000000090000780c */ /* 0x040fe40000fa4270 */
[C---:B------:R-:W-:Y:S01]  /*13760*/  ISETP.GT.AND P2, PT, R0.reuse, 0x8, P0 ;  /* 0x000000080000780c */ /* 0x040fe20000744270 */
[----:B------:R-:W-:Y:S01]  /*13770*/  @P3 STG.E.U16 desc[UR36][R8.64+0x2], R27 ;  /* 0x0000021b08003986 */ /* 0x000fe2000c101524 */
[-C--:B------:R-:W-:Y:S01]  /*13780*/  FMUL R29, R29, R2.reuse ;  /* 0x000000021d1d7220 */ /* 0x080fe20000400000 */
[----:B------:R-:W-:Y:S01]  /*13790*/  ISETP.GT.AND P3, PT, R0, 0x9, P0 ;  /* 0x000000090000780c */ /* 0x000fe20000764270 */
[-C--:B------:R-:W-:Y:S01]  /*137a0*/  FMUL R30, R30, R2.reuse ;  /* 0x000000021e1e7220 */ /* 0x080fe20000400000 */
[----:B------:R-:W-:Y:S01]  /*137b0*/  @P4 STG.E.U16 desc[UR36][R4.64+0x10], R28 ;  /* 0x0000101c04004986 */ /* 0x000fe2000c101524 */
[----:B------:R-:W-:Y:S01]  /*137c0*/  ISETP.GT.AND P4, PT, R0, 0x10, P1 ;  /* 0x000000100000780c */ /* 0x000fe20000f84270 */
[-C--:B------:R-:W-:Y:S01]  /*137d0*/  FMUL R31, R31, R2.reuse ;  /* 0x000000021f1f7220 */ /* 0x080fe20000400000 */
[----:B------:R-:W-:Y:S01]  /*137e0*/  IADD3 R10, P6, R4, UR5, RZ ;  /* 0x00000005040a7c10 */ /* 0x000fe2000ffde0ff */
[----:B------:R-:W-:Y:S01]  /*137f0*/  FMUL R32, R32, R2 ;  /* 0x0000000220207220 */ /* 0x000fe20000400000 */
[----:B------:R-:W-:-:S02]  /*13800*/  F2FP.F16.F32.PACK_AB R29, RZ, R29 ;  /* 0x0000001dff1d723e */ /* 0x000fc400000000ff */
[----:B------:R-:W-:Y:S02]  /*13810*/  F2FP.F16.F32.PACK_AB R30, RZ, R30 ;  /* 0x0000001eff1e723e */ /* 0x000fe400000000ff */
[----:B------:R-:W-:Y:S02]  /*13820*/  IADD3.X R11, R5, UR4, RZ, P6, !PT ;  /* 0x00000004050b7c10 */ /* 0x000fe4000b7fe4ff */
[----:B------:R-:W-:Y:S01]  /*13830*/  F2FP.F16.F32.PACK_AB R31, RZ, R31 ;  /* 0x0000001fff1f723e */ /* 0x000fe200000000ff */
[----:B------:R-:W-:Y:S01]  /*13840*/  @P5 STG.E.U16 desc[UR36][R4.64+0x12], R29 ;  /* 0x0000121d04005986 */ /* 0x000fe2000c101524 */
[----:B------:R-:W-:Y:S02]  /*13850*/  F2FP.F16.F32.PACK_AB R32, RZ, R32 ;  /* 0x00000020ff20723e */ /* 0x000fe400000000ff */
[C---:B------:R-:W-:Y:S01]  /*13860*/  ISETP.GT.AND P5, PT, R0.reuse, 0x11, P1 ;  /* 0x000000110000780c */ /* 0x040fe20000fa4270 */
[----:B------:R-:W-:Y:S01]  /*13870*/  @P2 STG.E.U16 desc[UR36][R10.64+0x10], R30 ;  /* 0x0000101e0a002986 */ /* 0x000fe2000c101524 */
[----:B------:R-:W-:Y:S01]  /*13880*/  ISETP.GT.AND P2, PT, R0, 0x10, P0 ;  /* 0x000000100000780c */ /* 0x000fe20000744270 */
[----:B------:R-:W-:-:S02]  /*13890*/  FMUL R33, R33, R2 ;  /* 0x0000000221217220 */ /* 0x000fc40000400000 */
[----:B------:R-:W-:Y:S01]  /*138a0*/  @P3 STG.E.U16 desc[UR36][R6.64+0x12], R31 ;  /* 0x0000121f06003986 */ /* 0x000fe2000c101524 */
[----:B------:R-:W-:Y:S01]  /*138b0*/  ISETP.GT.AND P3, PT, R0, 0x11, P0 ;  /* 0x000000110000780c */ /* 0x000fe20000764270 */
[-C--:B------:R-:W-:Y:S02]  /*138c0*/  FMUL R34, R34, R2.reuse ;  /* 0x0000000222227220 */ /* 0x080fe40000400000 */
[----:B------:R-:W-:Y:S01]  /*138d0*/  @P4 STG.E.U16 desc[UR36][R4.64+0x20], R32 ;  /* 0x0000202004004986 */ /* 0x000fe2000c101524 */
[----:B------:R-:W-:Y:S01]  /*138e0*/  ISETP.GT.AND P4, PT, R0, 0x18, P1 ;  /* 0x000000180000780c */ /* 0x000fe20000f84270 */
[-C--:B------:R-:W-:Y:S01]  /*138f0*/  FMUL R35, R35, R2.reuse ;  /* 0x0000000223237220 */ /* 0x080fe20000400000 */
[----:B------:R-:W-:Y:S01]  /*13900*/  FMUL R36, R36, R2 ;  /* 0x0000000224247220 */ /* 0x000fe20000400000 */
[----:B------:R-:W-:Y:S02]  /*13910*/  F2FP.F16.F32.PACK_AB R33, RZ, R33 ;  /* 0x00000021ff21723e */ /* 0x000fe400000000ff */
[----:B------:R-:W-:-:S02]  /*13920*/  F2FP.F16.F32.PACK_AB R34, RZ, R34 ;  /* 0x00000022ff22723e */ /* 0x000fc400000000ff */
[----:B------:R-:W-:Y:S01]  /*13930*/  F2FP.F16.F32.PACK_AB R35, RZ, R35 ;  /* 0x00000023ff23723e */ /* 0x000fe200000000ff */
[----:B------:R-:W-:Y:S01]  /*13940*/  @P5 STG.E.U16 desc[UR36][R4.64+0x22], R33 ;  /* 0x0000222104005986 */ /* 0x000fe2000c101524 */
[----:B------:R-:W-:Y:S02]  /*13950*/  F2FP.F16.F32.PACK_AB R36, RZ, R36 ;  /* 0x00000024ff24723e */ /* 0x000fe400000000ff */
[C---:B------:R-:W-:Y:S01]  /*13960*/  ISETP.GT.AND P5, PT, R0.reuse, 0x19, P1 ;  /* 0x000000190000780c */ /* 0x040fe20000fa4270 */
[----:B------:R-:W-:Y:S01]  /*13970*/  @P2 STG.E.U16 desc[UR36][R6.64+0x20], R34 ;  /* 0x0000202206002986 */ /* 0x000fe2000c101524 */
[C---:B------:R-:W-:Y:S01]  /*13980*/  ISETP.GT.AND P2, PT, R0.reuse, 0x18, P0 ;  /* 0x000000180000780c */ /* 0x040fe20000744270 */
[-C--:B------:R-:W-:Y:S02]  /*13990*/  FMUL R37, R37, R2.reuse ;  /* 0x0000000225257220 */ /* 0x080fe40000400000 */
[----:B------:R-:W-:Y:S01]  /*139a0*/  @P3 STG.E.U16 desc[UR36][R6.64+0x22], R35 ;  /* 0x0000222306003986 */ /* 0x000fe2000c101524 */
[----:B------:R-:W-:Y:S01]  /*139b0*/  ISETP.GT.AND P3, PT, R0, 0x19, P0 ;  /* 0x000000190000780c */ /* 0x000fe20000764270 */
[----:B------:R-:W-:-:S02]  /*139c0*/  FMUL R38, R38, R2 ;  /* 0x0000000226267220 */ /* 0x000fc40000400000 */
[----:B------:R-:W-:Y:S01]  /*139d0*/  @P4 STG.E.U16 desc[UR36][R4.64+0x30], R36 ;  /* 0x0000302404004986 */ /* 0x000fe2000c101524 */
[----:B------:R-:W-:Y:S01]  /*139e0*/  ISETP.GT.AND P4, PT, R0, 0x20, P1 ;  /* 0x000000200000780c */ /* 0x000fe20000f84270 */
[-C--:B------:R-:W-:Y:S01]  /*139f0*/  FMUL R39, R39, R2.reuse ;  /* 0x0000000227277220 */ /* 0x080fe20000400000 */
[----:B------:R-:W-:Y:S01]  /*13a00*/  FMUL R40, R40, R2 ;  /* 0x0000000228287220 */ /* 0x000fe20000400000 */
[----:B------:R-:W-:Y:S02]  /*13a10*/  F2FP.F16.F32.PACK_AB R37, RZ, R37 ;  /* 0x00000025ff25723e */ /* 0x000fe400000000ff */
[----:B------:R-:W-:Y:S02]  /*13a20*/  F2FP.F16.F32.PACK_AB R38, RZ, R38 ;  /* 0x00000026ff26723e */ /* 0x000fe400000000ff */
[----:B------:R-:W-:Y:S01]  /*13a30*/  F2FP.F16.F32.PACK_AB R39, RZ, R39 ;  /* 0x00000027ff27723e */ /* 0x000fe200000000ff */
[----:B------:R-:W-:Y:S01]  /*13a40*/  @P5 STG.E.U16 desc[UR36][R4.64+0x32], R37 ;  /* 0x0000322504005986 */ /* 0x000fe2000c101524 */
[----:B------:R-:W-:-:S02]  /*13a50*/  F2FP.F16.F32.PACK_AB R40, RZ, R40 ;  /* 0x00000028ff28723e */ /* 0x000fc400000000ff */
[C---:B------:R-:W-:Y:S01]  /*13a60*/  ISETP.GT.AND P5, PT, R0.reuse, 0x21, P1 ;  /* 0x000000210000780c */ /* 0x040fe20000fa4270 */
[----:B------:R-:W-:Y:S01]  /*13a70*/  @P2 STG.E.U16 desc[UR36][R6.64+0x30], R38 ;  /* 0x0000302606002986 */ /* 0x000fe2000c101524 */
[C---:B------:R-:W-:Y:S01]  /*13a80*/  ISETP.GT.AND P2, PT, R0.reuse, 0x20, P0 ;  /* 0x000000200000780c */ /* 0x040fe20000744270 */
[-C--:B------:R-:W-:Y:S02]  /*13a90*/  FMUL R41, R41, R2.reuse ;  /* 0x0000000229297220 */ /* 0x080fe40000400000 */
[----:B------:R-:W-:Y:S01]  /*13aa0*/  @P3 STG.E.U16 desc[UR36][R6.64+0x32], R39 ;  /* 0x0000322706003986 */ /* 0x000fe2000c101524 */
[----:B------:R-:W-:Y:S01]  /*13ab0*/  ISETP.GT.AND P3, PT, R0, 0x21, P0 ;  /* 0x000000210000780c */ /* 0x000fe20000764270 */
[-C--:B------:R-:W-:Y:S02]  /*13ac0*/  FMUL R42, R42, R2.reuse ;  /* 0x000000022a2a7220 */ /* 0x080fe40000400000 */
[----:B------:R-:W-:Y:S01]  /*13ad0*/  @P4 STG.E.U16 desc[UR36][R4.64+0x40], R40 ;  /* 0x0000402804004986 */ /* 0x000fe2000c101524 */
[----:B------:R-:W-:Y:S01]  /*13ae0*/  ISETP.GT.AND P4, PT, R0, 0x28, P1 ;  /* 0x000000280000780c */ /* 0x000fe20000f84270 */
[-C--:B------:R-:W-:Y:S01]  /*13af0*/  FMUL R43, R43, R2.reuse ;  /* 0x000000022b2b7220 */ /* 0x080fe20000400000 */
[----:B------:R-:W-:Y:S01]  /*13b00*/  FMUL R44, R44, R2 ;  /* 0x000000022c2c7220 */ /* 0x000fe20000400000 */
[----:B------:R-:W-:-:S02]  /*13b10*/  F2FP.F16.F32.PACK_AB R41, RZ, R41 ;  /* 0x00000029ff29723e */ /* 0x000fc400000000ff */
[----:B------:R-:W-:Y:S02]  /*13b20*/  F2FP.F16.F32.PACK_AB R42, RZ, R42 ;  /* 0x0000002aff2a723e */ /* 0x000fe400000000ff */
        /* <DEDUP_REMOVED lines=357> */
[----:B------:R-:W-:Y:S01]  /*15180*/  ISETP.GT.AND P2, PT, R0, 0xd8, P0 ;  /* 0x000000d80000780c */ /* 0x000fe20000744270 */
[-C--:B------:R-:W-:Y:S02]  /*15190*/  FMUL R133, R133, R2.reuse ;  /* 0x0000000285857220 */ /* 0x080fe40000400000 */
[----:B------:R-:W-:Y:S01]  /*151a0*/  @P3 STG.E.U16 desc[UR36][R6.64+0x1a2], R131 ;  /* 0x0001a28306003986 */ /* 0x000fe2000c101524 */
[----:B------:R-:W-:-:S03]  /*151b0*/  FMUL R134, R134, R2 ;  /* 0x0000000286867220 */ /* 0x000fc60000400000 */
[----:B------:R-:W-:Y:S01]  /*151c0*/  @P4 STG.E.U16 desc[UR36][R4.64+0x1b0], R132 ;  /* 0x0001b08404004986 */ /* 0x000fe2000c101524 */
[C---:B------:R-:W-:Y:S01]  /*151d0*/  ISETP.GT.AND P4, PT, R0.reuse, 0xd9, P0 ;  /* 0x000000d90000780c */ /* 0x040fe20000784270 */
[----:B------:R-:W-:Y:S01]  /*151e0*/  FMUL R135, R135, R2 ;  /* 0x0000000287877220 */ /* 0x000fe20000400000 */
[----:B------:R-:W-:Y:S02]  /*151f0*/  F2FP.F16.F32.PACK_AB R133, RZ, R133 ;  /* 0x00000085ff85723e */ /* 0x000fe400000000ff */
[----:B------:R-:W-:Y:S02]  /*15200*/  F2FP.F16.F32.PACK_AB R134, RZ, R134 ;  /* 0x00000086ff86723e */ /* 0x000fe400000000ff */
[----:B------:R-:W-:Y:S01]  /*15210*/  F2FP.F16.F32.PACK_AB R135, RZ, R135 ;  /* 0x00000087ff87723e */ /* 0x000fe200000000ff */
[----:B------:R-:W-:Y:S01]  /*15220*/  @P5 STG.E.U16 desc[UR36][R4.64+0x1b2], R133 ;  /* 0x0001b28504005986 */ /* 0x000fe2000c101524 */
[----:B------:R-:W-:-:S03]  /*15230*/  ISETP.GT.AND P5, PT, R0, 0xe0, P1 ;  /* 0x000000e00000780c */ /* 0x000fc60000fa4270 */
[----:B------:R-:W-:Y:S01]  /*15240*/  @P2 STG.E.U16 desc[UR36][R6.64+0x1b0], R134 ;  /* 0x0001b08606002986 */ /* 0x000fe2000c101524 */
[----:B------:R-:W-:Y:S01]  /*15250*/  ISETP.GT.AND P2, PT, R0, 0xe1, P1 ;  /* 0x000000e10000780c */ /* 0x000fe20000f44270 */
[-C--:B------:R-:W-:Y:S01]  /*15260*/  FMUL R136, R136, R2.reuse ;  /* 0x0000000288887220 */ /* 0x080fe20000400000 */
[C---:B------:R-:W-:Y:S01]  /*15270*/  ISETP.GT.AND P3, PT, R0.reuse, 0xe0, P0 ;  /* 0x000000e00000780c */ /* 0x040fe20000764270 */
[----:B------:R-:W-:Y:S01]  /*15280*/  @P4 STG.E.U16 desc[UR36][R6.64+0x1b2], R135 ;  /* 0x0001b28706004986 */ /* 0x000fe2000c101524 */
[-C--:B------:R-:W-:Y:S01]  /*15290*/  FMUL R137, R137, R2.reuse ;  /* 0x0000000289897220 */ /* 0x080fe20000400000 */
[----:B------:R-:W-:Y:S01]  /*152a0*/  ISETP.GT.AND P4, PT, R0, 0xe1, P0 ;  /* 0x000000e10000780c */ /* 0x000fe20000784270 */
[-C--:B------:R-:W-:Y:S01]  /*152b0*/  FMUL R138, R138, R2.reuse ;  /* 0x000000028a8a7220 */ /* 0x080fe20000400000 */
[----:B------:R-:W-:Y:S01]  /*152c0*/  FMUL R139, R139, R2 ;  /* 0x000000028b8b7220 */ /* 0x000fe20000400000 */
[----:B------:R-:W-:Y:S02]  /*152d0*/  F2FP.F16.F32.PACK_AB R136, RZ, R136 ;  /* 0x00000088ff88723e */ /* 0x000fe400000000ff */
[----:B------:R-:W-:-:S02]  /*152e0*/  F2FP.F16.F32.PACK_AB R137, RZ, R137 ;  /* 0x00000089ff89723e */ /* 0x000fc400000000ff */
[----:B------:R-:W-:Y:S02]  /*152f0*/  F2FP.F16.F32.PACK_AB R138, RZ, R138 ;  /* 0x0000008aff8a723e */ /* 0x000fe400000000ff */
[----:B------:R-:W-:Y:S01]  /*15300*/  F2FP.F16.F32.PACK_AB R139, RZ, R139 ;  /* 0x0000008bff8b723e */ /* 0x000fe200000000ff */
[----:B------:R-:W-:Y:S01]  /*15310*/  @P5 STG.E.U16 desc[UR36][R4.64+0x1c0], R136 ;  /* 0x0001c08804005986 */ /* 0x000fe2000c101524 */
[----:B------:R-:W-:-:S03]  /*15320*/  ISETP.GT.AND P5, PT, R0, 0xe9, P1 ;  /* 0x000000e90000780c */ /* 0x000fc60000fa4270 */
[----:B------:R-:W-:Y:S01]  /*15330*/  @P2 STG.E.U16 desc[UR36][R4.64+0x1c2], R137 ;  /* 0x0001c28904002986 */ /* 0x000fe2000c101524 */
[C---:B------:R-:W-:Y:S02]  /*15340*/  ISETP.GT.AND P2, PT, R0.reuse, 0xe8, P1 ;  /* 0x000000e80000780c */ /* 0x040fe40000f44270 */
[C---:B------:R-:W-:Y:S01]  /*15350*/  ISETP.GT.AND P6, PT, R0.reuse, 0xe8, P0 ;  /* 0x000000e80000780c */ /* 0x040fe200007c4270 */
[----:B------:R-:W-:Y:S01]  /*15360*/  @P3 STG.E.U16 desc[UR36][R6.64+0x1c0], R138 ;  /* 0x0001c08a06003986 */ /* 0x000fe2000c101524 */
[----:B------:R-:W-:Y:S01]  /*15370*/  ISETP.GT.AND P3, PT, R0, 0xe9, P0 ;  /* 0x000000e90000780c */ /* 0x000fe20000764270 */
[-C--:B------:R-:W-:Y:S01]  /*15380*/  FMUL R140, R140, R2.reuse ;  /* 0x000000028c8c7220 */ /* 0x080fe20000400000 */
[-C--:B------:R-:W-:Y:S01]  /*15390*/  FMUL R141, R141, R2.reuse ;  /* 0x000000028d8d7220 */ /* 0x080fe20000400000 */
[----:B------:R-:W-:Y:S01]  /*153a0*/  @P4 STG.E.U16 desc[UR36][R6.64+0x1c2], R139 ;  /* 0x0001c28b06004986 */ /* 0x000fe2000c101524 */
[----:B------:R-:W-:Y:S01]  /*153b0*/  ISETP.GT.AND P4, PT, R0, 0xf0, P1 ;  /* 0x000000f00000780c */ /* 0x000fe20000f84270 */
[-C--:B------:R-:W-:Y:S01]  /*153c0*/  FMUL R142, R142, R2.reuse ;  /* 0x000000028e8e7220 */ /* 0x080fe20000400000 */
[-C--:B------:R-:W-:Y:S01]  /*153d0*/  FMUL R143, R143, R2.reuse ;  /* 0x000000028f8f7220 */ /* 0x080fe20000400000 */
[----:B------:R-:W-:Y:S01]  /*153e0*/  FMUL R144, R144, R2 ;  /* 0x0000000290907220 */ /* 0x000fe20000400000 */
[----:B------:R-:W-:-:S02]  /*153f0*/  F2FP.F16.F32.PACK_AB R140, RZ, R140 ;  /* 0x0000008cff8c723e */ /* 0x000fc400000000ff */
[----:B------:R-:W-:Y:S02]  /*15400*/  F2FP.F16.F32.PACK_AB R141, RZ, R141 ;  /* 0x0000008dff8d723e */ /* 0x000fe400000000ff */
[----:B------:R-:W-:Y:S02]  /*15410*/  F2FP.F16.F32.PACK_AB R142, RZ, R142 ;  /* 0x0000008eff8e723e */ /* 0x000fe400000000ff */
[----:B------:R-:W-:Y:S02]  /*15420*/  F2FP.F16.F32.PACK_AB R143, RZ, R143 ;  /* 0x0000008fff8f723e */ /* 0x000fe400000000ff */
[----:B------:R-:W-:Y:S01]  /*15430*/  F2FP.F16.F32.PACK_AB R144, RZ, R144 ;  /* 0x00000090ff90723e */ /* 0x000fe200000000ff */
[----:B------:R-:W-:Y:S01]  /*15440*/  @P2 STG.E.U16 desc[UR36][R4.64+0x1d0], R140 ;  /* 0x0001d08c04002986 */ /* 0x000fe2000c101524 */
[----:B------:R-:W-:-:S03]  /*15450*/  ISETP.GT.AND P2, PT, R0, 0xf1, P1 ;  /* 0x000000f10000780c */ /* 0x000fc60000f44270 */
[----:B------:R-:W-:Y:S01]  /*15460*/  @P5 STG.E.U16 desc[UR36][R4.64+0x1d2], R141 ;  /* 0x0001d28d04005986 */ /* 0x000fe2000c101524 */
[----:B------:R-:W-:-:S03]  /*15470*/  ISETP.GT.AND P5, PT, R0, 0xf0, P0 ;  /* 0x000000f00000780c */ /* 0x000fc600007a4270 */
[----:B------:R-:W-:Y:S01]  /*15480*/  @P6 STG.E.U16 desc[UR36][R6.64+0x1d0], R142 ;  /* 0x0001d08e06006986 */ /* 0x000fe2000c101524 */
[----:B------:R-:W-:-:S03]  /*15490*/  FMUL R145, R145, R2 ;  /* 0x0000000291917220 */ /* 0x000fc60000400000 */
[----:B------:R-:W-:Y:S01]  /*154a0*/  @P3 STG.E.U16 desc[UR36][R6.64+0x1d2], R143 ;  /* 0x0001d28f06003986 */ /* 0x000fe2000c101524 */
[----:B------:R-:W-:-:S03]  /*154b0*/  ISETP.GT.AND P3, PT, R0, 0xf8, P1 ;  /* 0x000000f80000780c */ /* 0x000fc60000f64270 */
[----:B------:R-:W-:Y:S01]  /*154c0*/  @P4 STG.E.U16 desc[UR36][R4.64+0x1e0], R144 ;  /* 0x0001e09004004986 */ /* 0x000fe2000c101524 */
[----:B------:R-:W-:Y:S01]  /*154d0*/  ISETP.GT.AND P4, PT, R0, 0xf1, P0 ;  /* 0x000000f10000780c */ /* 0x000fe20000784270 */
[-C--:B------:R-:W-:Y:S01]  /*154e0*/  FMUL R146, R146, R2.reuse ;  /* 0x0000000292927220 */ /* 0x080fe20000400000 */
[C---:B------:R-:W-:Y:S01]  /*154f0*/  ISETP.GT.AND P1, PT, R0.reuse, 0xf9, P1 ;  /* 0x000000f90000780c */ /* 0x040fe20000f24270 */
[-C--:B------:R-:W-:Y:S01]  /*15500*/  FMUL R147, R147, R2.reuse ;  /* 0x0000000293937220 */ /* 0x080fe20000400000 */
[----:B------:R-:W-:Y:S01]  /*15510*/  ISETP.GT.AND P6, PT, R0, 0xf8, P0 ;  /* 0x000000f80000780c */ /* 0x000fe200007c4270 */
[-C--:B------:R-:W-:Y:S01]  /*15520*/  FMUL R148, R148, R2.reuse ;  /* 0x0000000294947220 */ /* 0x080fe20000400000 */
[----:B------:R-:W-:Y:S01]  /*15530*/  FMUL R149, R149, R2 ;  /* 0x0000000295957220 */ /* 0x000fe20000400000 */
[----:B------:R-:W-:Y:S02]  /*15540*/  F2FP.F16.F32.PACK_AB R145, RZ, R145 ;  /* 0x00000091ff91723e */ /* 0x000fe400000000ff */
[----:B------:R-:W-:-:S02]  /*15550*/  F2FP.F16.F32.PACK_AB R146, RZ, R146 ;  /* 0x00000092ff92723e */ /* 0x000fc400000000ff */
[----:B------:R-:W-:Y:S02]  /*15560*/  ISETP.GT.AND P0, PT, R0, 0xf9, P0 ;  /* 0x000000f90000780c */ /* 0x000fe40000704270 */
[----:B------:R-:W-:Y:S01]  /*15570*/  F2FP.F16.F32.PACK_AB R147, RZ, R147 ;  /* 0x00000093ff93723e */ /* 0x000fe200000000ff */
[----:B------:R-:W-:Y:S01]  /*15580*/  FMUL R150, R150, R2 ;  /* 0x0000000296967220 */ /* 0x000fe20000400000 */
[----:B------:R-:W-:Y:S02]  /*15590*/  F2FP.F16.F32.PACK_AB R148, RZ, R148 ;  /* 0x00000094ff94723e */ /* 0x000fe400000000ff */
[----:B------:R-:W-:Y:S01]  /*155a0*/  F2FP.F16.F32.PACK_AB R149, RZ, R149 ;  /* 0x00000095ff95723e */ /* 0x000fe200000000ff */
[----:B------:R-:W-:Y:S01]  /*155b0*/  FMUL R151, R151, R2 ;  /* 0x0000000297977220 */ /* 0x000fe20000400000 */
[----:B------:R-:W-:Y:S01]  /*155c0*/  @P2 STG.E.U16 desc[UR36][R4.64+0x1e2], R145 ;  /* 0x0001e29104002986 */ /* 0x000fe2000c101524 */
[----:B------:R-:W-:-:S03]  /*155d0*/  F2FP.F16.F32.PACK_AB R150, RZ, R150 ;  /* 0x00000096ff96723e */ /* 0x000fc600000000ff */
[----:B------:R-:W-:Y:S01]  /*155e0*/  @P5 STG.E.U16 desc[UR36][R6.64+0x1e0], R146 ;  /* 0x0001e09206005986 */ /* 0x000fe2000c101524 */
[----:B------:R-:W-:-:S03]  /*155f0*/  F2FP.F16.F32.PACK_AB R151, RZ, R151 ;  /* 0x00000097ff97723e */ /* 0x000fc600000000ff */
[----:B------:R-:W-:Y:S04]  /*15600*/  @P4 STG.E.U16 desc[UR36][R6.64+0x1e2], R147 ;  /* 0x0001e29306004986 */ /* 0x000fe8000c101524 */
[----:B------:R-:W-:Y:S04]  /*15610*/  @P3 STG.E.U16 desc[UR36][R4.64+0x1f0], R148 ;  /* 0x0001f09404003986 */ /* 0x000fe8000c101524 */
[----:B------:R0:W-:Y:S02]  /*15620*/  @P1 STG.E.U16 desc[UR36][R4.64+0x1f2], R149 ;  /* 0x0001f29504001986 */ /* 0x0001e4000c101524 */
[----:B0-----:R-:W-:-:S02]  /*15630*/  @P6 IMAD.MOV.U32 R4, RZ, RZ, R6 ;  /* 0x000000ffff046224 */ /* 0x001fc400078e0006 */
[----:B------:R-:W-:-:S05]  /*15640*/  @P6 IMAD.MOV.U32 R5, RZ, RZ, R7 ;  /* 0x000000ffff056224 */ /* 0x000fca00078e0007 */
[----:B------:R0:W-:Y:S04]  /*15650*/  @P6 STG.E.U16 desc[UR36][R4.64+0x1f0], R150 ;  /* 0x0001f09604006986 */ /* 0x0001e8000c101524 */
[----:B------:R0:W-:Y:S02]  /*15660*/  @P0 STG.E.U16 desc[UR36][R6.64+0x1f2], R151 ;  /* 0x0001f29706000986 */ /* 0x0001e4000c101524 */
.L_x_536:
[----:B------:R-:W-:Y:S05]  /*15670*/  BSYNC B0 ;  /* 0x0000000000007941 */ /* 0x000fea0003800000 */
.L_x_28:
[----:B0-----:R-:W2:Y:S04]  /*15680*/  LDL.LU R5, [R1+0x200] ;  /* 0x0002000001057983 */ /* 0x001ea80000300800 */
[----:B------:R-:W2:Y:S01]  /*15690*/  LDL.LU R4, [R1+0x204] ;  /* 0x0002040001047983 */ /* 0x000ea20000300800 */
[----:B------:R-:W-:Y:S01]  /*156a0*/  ULDC UR4, c[0x0][0xc] ;  /* 0x0000030000047ab9 */ /* 0x000fe20000000800 */
[----:B------:R-:W-:Y:S01]  /*156b0*/  ULDC UR5, c[0x0][0x10] ;  /* 0x0000040000057ab9 */ /* 0x000fe20000000800 */
[----:B-----5:R-:W2:Y:S01]  /*156c0*/  LDC R3, c[0x0][0x14] ;  /* 0x00000500ff037b82 */ /* 0x020ea20000000800 */
[----:B------:R-:W-:Y:S01]  /*156d0*/  UIMAD.WIDE.U32 UR4, UR4, UR5, URZ ;  /* 0x00000005040472a5 */ /* 0x000fe2000f8e003f */
[----:B----4-:R-:W-:Y:S01]  /*156e0*/  PRMT R0, RZ, 0x7610, R0 ;  /* 0x00007610ff007816 */ /* 0x010fe20000000000 */
[----:B------:R-:W-:Y:S01]  /*156f0*/  UMOV UR42, 0xffffffff ;  /* 0xffffffff002a7882 */ /* 0x000fe20000000000 */
[----:B------:R-:W-:-:S03]  /*15700*/  UMOV UR43, 0xffffffff ;  /* 0xffffffff002b7882 */ /* 0x000fc60000000000 */
[----:B--2---:R-:W-:-:S04]  /*15710*/  IMAD.WIDE.U32 R4, R3, UR4, R4 ;  /* 0x0000000403047c25 */ /* 0x004fc8000f8e0004 */
[----:B------:R-:W-:Y:S01]  /*15720*/  IMAD R3, R3, UR5, RZ ;  /* 0x0000000503037c24 */ /* 0x000fe2000f8e02ff */
[----:B------:R-:W-:Y:S01]  /*15730*/  ULDC.64 UR4, c[0x0][0x650] ;  /* 0x0001940000047ab9 */ /* 0x000fe20000000a00 */
[----:B------:R-:W-:Y:S01]  /*15740*/  IMAD.MOV.U32 R7, RZ, RZ, R4 ;  /* 0x000000ffff077224 */ /* 0x000fe200078e0004 */
[----:B------:R-:W-:Y:S01]  /*15750*/  ISETP.GE.U32.AND P0, PT, R4, UR4, PT ;  /* 0x0000000404007c0c */ /* 0x000fe2000bf06070 */
[----:B------:R-:W-:-:S05]  /*15760*/  IMAD.IADD R6, R5, 0x1, R3 ;  /* 0x0000000105067824 */ /* 0x000fca00078e0203 */
[----:B------:R0:W-:Y:S01]  /*15770*/  STL [R1+0x200], R6 ;  /* 0x0002000601007387 */ /* 0x0001e20000100800 */
[----:B------:R-:W-:-:S03]  /*15780*/  ISETP.GE.U32.AND.EX P0, PT, R6, UR5, PT, P0 ;  /* 0x0000000506007c0c */ /* 0x000fc6000bf06100 */
[----:B------:R0:W-:Y:S10]  /*15790*/  STL [R1+0x204], R7 ;  /* 0x0002040701007387 */ /* 0x0001f40000100800 */
[----:B0-----:R-:W-:Y:S05]  /*157a0*/  @P0 BRA `(.L_x_537) ;  /* 0x0000000400880947 */ /* 0x001fea0003800000 */
[----:B------:R-:W0:Y:S01]  /*157b0*/  S2UR UR6, SR_CTAID.X ;  /* 0x00000000000679c3 */ /* 0x000e220000002500 */
[----:B------:R-:W-:Y:S01]  /*157c0*/  ULDC.64 UR12, c[0x0][0x628] ;  /* 0x00018a00000c7ab9 */ /* 0x000fe20000000a00 */
[----:B------:R-:W-:Y:S01]  /*157d0*/  ULDC UR4, c[0x0][0x150] ;  /* 0x0000540000047ab9 */ /* 0x000fe20000000800 */
[----:B------:R-:W-:Y:S01]  /*157e0*/  ISETP.NE.U32.AND P0, PT, RZ, UR12, PT ;  /* 0x0000000cff007c0c */ /* 0x000fe2000bf05070 */
[----:B------:R-:W-:Y:S01]  /*157f0*/  ULDC UR15, c[0x0][0x630] ;  /* 0x00018c00000f7ab9 */ /* 0x000fe20000000800 */
[C---:B------:R-:W-:Y:S01]  /*15800*/  R2UR UR16, R7.reuse ;  /* 0x00000000071072ca */ /* 0x040fe200000e0000 */
[----:B------:R-:W-:Y:S01]  /*15810*/  ULDC UR19, c[0x0][0x154] ;  /* 0x0000550000137ab9 */ /* 0x000fe20000000800 */
[----:B------:R-:W-:Y:S01]  /*15820*/  ISETP.NE.AND.EX P0, PT, RZ, UR13, PT, P0 ;  /* 0x0000000dff007c0c */ /* 0x000fe2000bf05300 */
[----:B------:R-:W2:Y:S01]  /*15830*/  S2UR UR18, SR_CTAID.Y ;  /* 0x00000000001279c3 */ /* 0x000ea20000002600 */
[----:B------:R-:W-:Y:S02]  /*15840*/  R2UR UR17, R6 ;  /* 0x00000000061172ca */ /* 0x000fe400000e0000 */
[----:B------:R-:W-:-:S02]  /*15850*/  R2UR UR10, R7 ;  /* 0x00000000070a72ca */ /* 0x000fc400000e0000 */
[----:B------:R-:W-:Y:S02]  /*15860*/  R2UR UR11, R6 ;  /* 0x00000000060b72ca */ /* 0x000fe400000e0000 */
[----:B0-----:R-:W-:-:S05]  /*15870*/  I2FP.F32.U32 R0, UR6 ;  /* 0x0000000600007c45 */ /* 0x001fca0008201000 */
[----:B------:R-:W-:-:S04]  /*15880*/  FMUL R0, R0, UR4 ;  /* 0x0000000400007c20 */ /* 0x000fc80008400000 */
[----:B------:R0:W4:Y:S01]  /*15890*/  F2I.U32.TRUNC.NTZ R3, R0 ;  /* 0x0000000000037305 */ /* 0x000122000020f000 */
[----:B--2---:R-:W-:Y:S05]  /*158a0*/  @!P0 BRA `(.L_x_538) ;  /* 0x0000000000308947 */ /* 0x004fea0003800000 */
        /* <DEDUP_REMOVED lines=12> */
.L_x_538:
[----:B------:R-:W-:Y:S01]  /*15970*/  USHF.R.U64 UR43, UR10, UR15, UR11 ;  /* 0x0000000f0a2b7299 */ /* 0x000fe2000800120b */
[----:B0-----:R-:W-:Y:S01]  /*15980*/  I2FP.F32.U32 R0, UR18 ;  /* 0x0000001200007c45 */ /* 0x001fe20008201000 */
[----:B------:R-:W-:Y:S02]  /*15990*/  USHF.R.U32.HI UR4, URZ, UR15, UR11 ;  /* 0x0000000f3f047299 */ /* 0x000fe4000801160b */
        /* <DEDUP_REMOVED lines=8> */
[----:B------:R-:W-:Y:S01]  /*15a20*/  UIMAD.WIDE.U32 UR8, UR10, UR12, UR8 ;  /* 0x0000000c0a0872a5 */ /* 0x000fe2000f8e0008 */
[----:B----4-:R-:W-:Y:S01]  /*15a30*/  R2UR UR12, R3 ;  /* 0x00000000030c72ca */ /* 0x010fe200000e0000 */
[----:B------:R-:W-:Y:S01]  /*15a40*/  UIMAD UR10, UR10, UR13, UR4 ;  /* 0x0000000d0a0a72a4 */ /* 0x000fe2000f8e0204 */
[----:B------:R-:W-:Y:S01]  /*15a50*/  ULDC UR11, c[0x0][0x618] ;  /* 0x00018600000b7ab9 */ /* 0x000fe20000000800 */
[----:B------:R-:W-:Y:S02]  /*15a60*/  ULDC UR21, c[0x0][0x658] ;  /* 0x0001960000157ab9 */ /* 0x000fe40000000800 */
[----:B------:R-:W-:Y:S01]  /*15a70*/  UIADD3 UR9, UR9, UR10, URZ ;  /* 0x0000000a09097290 */ /* 0x000fe2000fffe03f */
[----:B------:R-:W-:Y:S01]  /*15a80*/  UMOV UR15, 0xffffffff ;  /* 0xffffffff000f7882 */ /* 0x000fe20000000000 */
[----:B------:R-:W-:Y:S01]  /*15a90*/  ULDC.64 UR4, c[0x0][0x640] ;  /* 0x0001900000047ab9 */ /* 0x000fe20000000a00 */
[----:B------:R-:W-:Y:S01]  /*15aa0*/  USHF.L.U32 UR15, UR15, UR21, URZ ;  /* 0x000000150f0f7299 */ /* 0x000fe2000800063f */
[----:B------:R-:W-:Y:S01]  /*15ab0*/  ISETP.NE.U32.AND P0, PT, RZ, UR4, PT ;  /* 0x00000004ff007c0c */ /* 0x000fe2000bf05070 */
[----:B------:R-:W-:-:S02]  /*15ac0*/  USHF.R.U64 UR16, UR8, UR11, UR9 ;  /* 0x0000000b08107299 */ /* 0x000fc40008001209 */
[----:B------:R-:W-:Y:S01]  /*15ad0*/  USHF.R.U32.HI UR8, URZ, UR11, UR9 ;  /* 0x0000000b3f087299 */ /* 0x000fe20008011609 */
[----:B0-----:R-:W-:Y:S01]  /*15ae0*/  R2UR UR14, R0 ;  /* 0x00000000000e72ca */ /* 0x001fe200000e0000 */
[----:B------:R-:W-:Y:S01]  /*15af0*/  ULDC UR17, c[0x0][0x608] ;  /* 0x0001820000117ab9 */ /* 0x000fe20000000800 */
[----:B------:R-:W-:Y:S01]  /*15b00*/  ULOP3.LUT UR41, URZ, UR15, URZ, 0x33, !UPT ;  /* 0x0000000f3f297292 */ /* 0x000fe2000f8e333f */
[----:B------:R-:W-:Y:S01]  /*15b10*/  ISETP.NE.AND.EX P0, PT, RZ, UR5, PT, P0 ;  /* 0x00000005ff007c0c */ /* 0x000fe2000bf05300 */
[----:B------:R-:W-:Y:S02]  /*15b20*/  USHF.R.U64 UR15, UR16, UR17, UR8 ;  /* 0x00000011100f7299 */ /* 0x000fe40008001208 */
[----:B------:R-:W-:Y:S02]  /*15b30*/  USHF.R.U32.HI UR8, URZ, UR17, UR8 ;  /* 0x000000113f087299 */ /* 0x000fe40008011608 */
[----:B------:R-:W-:Y:S02]  /*15b40*/  UIADD3 UR12, -UR12, URZ, URZ ;  /* 0x0000003f0c0c7290 */ /* 0x000fe4000fffe13f */
[----:B------:R-:W-:Y:S01]  /*15b50*/  USHF.R.U64 UR17, UR15, UR21, UR8 ;  /* 0x000000150f117299 */ /* 0x000fe20008001208 */
[----:B------:R-:W-:Y:S01]  /*15b60*/  UMOV UR19, 0x1 ;  /* 0x0000000100137882 */ /* 0x000fe20000000000 */
[----:B------:R-:W-:Y:S01]  /*15b70*/  ULDC UR13, c[0x0][0x144] ;  /* 0x00005100000d7ab9 */ /* 0x000fe20000000800 */
[----:B------:R-:W-:Y:S01]  /*15b80*/  ULDC UR7, c[0x0][0x600] ;  /* 0x0001800000077ab9 */ /* 0x000fe20000000800 */
[----:B------:R-:W-:-:S02]  /*15b90*/  USHF.L.U32 UR24, UR19, UR21, URZ ;  /* 0x0000001513187299 */ /* 0x000fc4000800063f */
[----:B------:R-:W-:Y:S02]  /*15ba0*/  USHF.R.U32.HI UR8, URZ, UR21, UR8 ;  /* 0x000000153f087299 */ /* 0x000fe40008011608 */
[----:B------:R-:W-:Y:S02]  /*15bb0*/  UIMAD UR21, UR13, UR12, UR6 ;  /* 0x0000000c0d1572a4 */ /* 0x000fe4000f8e0206 */
[----:B------:R-:W-:Y:S02]  /*15bc0*/  UIADD3 UR20, UR7, -0x1, URZ ;  /* 0xffffffff07147890 */ /* 0x000fe4000fffe03f */
[----:B------:R-:W-:Y:S01]  /*15bd0*/  UIADD3 UR19, -UR14, URZ, URZ ;  /* 0x0000003f0e137290 */ /* 0x000fe2000fffe13f */
        /* <DEDUP_REMOVED lines=17> */
.L_x_539:
[----:B------:R-:W-:Y:S01]  /*15cf0*/  UISETP.NE.AND UP0, UPT, UR45, URZ, UPT ;  /* 0x0000003f2d00728c */ /* 0x000fe2000bf05270 */
[----:B------:R-:W-:Y:S01]  /*15d00*/  MOV R0, 0x1 ;  /* 0x0000000100007802 */ /* 0x000fe20000000f00 */
[----:B------:R-:W-:Y:S02]  /*15d10*/  USHF.R.U64 UR4, UR6, UR22, UR8 ;  /* 0x0000001606047299 */ /* 0x000fe40008001208 */
[----:B------:R-:W-:Y:S02]  /*15d20*/  ULOP3.LUT UR41, UR15, UR41, URZ, 0xc0, !UPT ;  /* 0x000000290f297292 */ /* 0x000fe4000f8ec03f */
[----:B------:R-:W-:Y:S02]  /*15d30*/  UIADD3 UR5, -UR4, URZ, URZ ;  /* 0x0000003f04057290 */ /* 0x000fe4000fffe13f */
[----:B------:R-:W-:Y:S02]  /*15d40*/  UIMAD UR41, UR24, UR4, UR41 ;  /* 0x00000004182972a4 */ /* 0x000fe4000f8e0229 */
[----:B------:R-:W-:-:S02]  /*15d50*/  ULOP3.LUT UR16, UR16, UR20, URZ, 0xc0, !UPT ;  /* 0x0000001410107292 */ /* 0x000fc4000f8ec03f */
[----:B------:R-:W-:Y:S02]  /*15d60*/  @UP0 UIMAD UR21, UR25, UR19, UR18 ;  /* 0x00000013191502a4 */ /* 0x000fe4000f8e0212 */
[----:B------:R-:W-:-:S03]  /*15d70*/  UIMAD UR4, UR5, UR23, UR17 ;  /* 0x00000017050472a4 */ /* 0x000fc6000f8e0211 */
[----:B------:R-:W-:Y:S01]  /*15d80*/  ULDC UR5, c[0x0][0x610] ;  /* 0x0001840000057ab9 */ /* 0x000fe20000000800 */
[----:B------:R-:W-:Y:S02]  /*15d90*/  UIMAD UR4, UR4, UR7, UR16 ;  /* 0x00000007040472a4 */ /* 0x000fe4000f8e0210 */
[----:B------:R-:W-:-:S04]  /*15da0*/  UIMAD UR41, UR41, UR5, UR21 ;  /* 0x00000005292972a4 */ /* 0x000fc8000f8e0215 */
[----:B------:R-:W-:Y:S02]  /*15db0*/  USEL UR42, UR4, UR41, !UP0 ;  /* 0x00000029042a7287 */ /* 0x000fe4000c000000 */
[----:B------:R-:W-:-:S12]  /*15dc0*/  USEL UR41, UR41, UR4, !UP0 ;  /* 0x0000000429297287 */ /* 0x000fd8000c000000 */
.L_x_537:
[----:B------:R-:W-:-:S13]  /*15dd0*/  LOP3.LUT P0, RZ, R0, 0xff, RZ, 0xc0, !PT ;  /* 0x000000ff00ff7812 */ /* 0x000fda000780c0ff */
[----:B------:R-:W-:Y:S05]  /*15de0*/  @P0 BRA `(.L_x_540) ;  /* 0xfffffeb000b80947 */ /* 0x000fea000383ffff */
[----:B------:R-:W-:Y:S05]  /*15df0*/  EXIT ;  /* 0x000000000000794d */ /* 0x000fea0003800000 */
.L_x_3:
[----:B------:R-:W2:Y:S01]  /*15e00*/  LDL R5, [R1+0x204] ;  /* 0x0002040001057983 */ /* 0x000ea20000100800 */
[----:B------:R-:W-:-:S03]  /*15e10*/  ULDC.64 UR8, c[0x0][0x650] ;  /* 0x0001940000087ab9 */ /* 0x000fc60000000a00 */
[----:B------:R-:W3:Y:S01]  /*15e20*/  LDL R4, [R1+0x200] ;  /* 0x0002000001047983 */ /* 0x000ee20000100800 */
[----:B------:R-:W-:Y:S01]  /*15e30*/  PRMT R0, RZ, 0x7610, R0 ;  /* 0x00007610ff007816 */ /* 0x000fe20000000000 */
[----:B------:R-:W-:Y:S02]  /*15e40*/  IMAD.MOV.U32 R3, RZ, RZ, -0x1 ;  /* 0xffffffffff037424 */ /* 0x000fe400078e00ff */
[----:B------:R-:W-:Y:S02]  /*15e50*/  IMAD.MOV.U32 R2, RZ, RZ, -0x1 ;  /* 0xffffffffff027424 */ /* 0x000fe400078e00ff */
[----:B------:R-:W-:Y:S01]  /*15e60*/  IMAD.MOV.U32 R9, RZ, RZ, -0x1 ;  /* 0xffffffffff097424 */ /* 0x000fe200078e00ff */
[----:B--2---:R-:W-:-:S04]  /*15e70*/  ISETP.GE.U32.AND P0, PT, R5, UR8, PT ;  /* 0x0000000805007c0c */ /* 0x004fc8000bf06070 */
[----:B---3--:R-:W-:-:S13]  /*15e80*/  ISETP.GE.U32.AND.EX P0, PT, R4, UR9, PT, P0 ;  /* 0x0000000904007c0c */ /* 0x008fda000bf06100 */
[----:B------:R-:W-:Y:S05]  /*15e90*/  @P0 BRA `(.L_x_541) ;  /* 0x00000004008c0947 */ /* 0x000fea0003800000 */
[----:B------:R-:W-:Y:S01]  /*15ea0*/  I2FP.F32.U32 R0, UR4 ;  /* 0x0000000400007c45 */ /* 0x000fe20008201000 */
[----:B0-----:R-:W-:Y:S01]  /*15eb0*/  ULDC.64 UR16, c[0x0][0x628] ;  /* 0x00018a0000107ab9 */ /* 0x001fe20000000a00 */
        /* <DEDUP_REMOVED lines=24> */
.L_x_542:
        /* <DEDUP_REMOVED lines=24> */
[----:B------:R-:W-:Y:S01]  /*161c0*/  UMOV UR19, 0x1 ;  /* 0x0000000100137882 */ /* 0x000fe20000000000 */
[----:B------:R-:W-:Y:S01]  /*161d0*/  ULDC UR20, c[0x0][0x608] ;  /* 0x0001820000147ab9 */ /* 0x000fe20000000800 */
[----:B------:R-:W-:Y:S01]  /*161e0*/  USHF.L.U32 UR26, UR19, UR23, URZ ;  /* 0x00000017131a7299 */ /* 0x000fe2000800063f */
[----:B------:R-:W-:Y:S01]  /*161f0*/  ISETP.NE.AND.EX P0, PT, RZ, UR9, PT, P0 ;  /* 0x00000009ff007c0c */ /* 0x000fe2000bf05300 */
[----:B------:R-:W-:Y:S02]  /*16200*/  USHF.R.U64 UR19, UR18, UR20, UR11 ;  /* 0x0000001412137299 */ /* 0x000fe4000800120b */
[----:B------:R-:W-:Y:S02]  /*16210*/  USHF.R.U32.HI UR11, URZ, UR20, UR11 ;  /* 0x000000143f0b7299 */ /* 0x000fe4000801160b */
[----:B------:R-:W-:-:S02]  /*16220*/  UIADD3 UR15, -UR15, URZ, URZ ;  /* 0x0000003f0f0f7290 */ /* 0x000fc4000fffe13f */
[----:B------:R-:W-:Y:S01]  /*16230*/  USHF.R.U64 UR20, UR19, UR23, UR11 ;  /* 0x0000001713147299 */ /* 0x000fe2000800120b */
[----:B------:R-:W-:Y:S01]  /*16240*/  ULDC UR16, c[0x0][0x144] ;  /* 0x0000510000107ab9 */ /* 0x000fe20000000800 */
[----:B------:R-:W-:Y:S01]  /*16250*/  ULDC UR6, c[0x0][0x600] ;  /* 0x0001800000067ab9 */ /* 0x000fe20000000800 */
[----:B------:R-:W-:Y:S02]  /*16260*/  USHF.R.U32.HI UR11, URZ, UR23, UR11 ;  /* 0x000000173f0b7299 */ /* 0x000fe4000801160b */
[----:B------:R-:W-:Y:S02]  /*16270*/  UIMAD UR23, UR16, UR15, UR4 ;  /* 0x0000000f101772a4 */ /* 0x000fe4000f8e0204 */
[----:B------:R-:W-:Y:S02]  /*16280*/  UIADD3 UR22, UR6, -0x1, URZ ;  /* 0xffffffff06167890 */ /* 0x000fe4000fffe03f */
[----:B------:R-:W-:Y:S02]  /*16290*/  ULOP3.LUT UR27, URZ, UR13, URZ, 0x33, !UPT ;  /* 0x0000000d3f1b7292 */ /* 0x000fe4000f8e333f */
        /* <DEDUP_REMOVED lines=18> */
.L_x_543:
[----:B------:R-:W-:Y:S01]  /*163c0*/  UISETP.NE.AND UP0, UPT, UR45, URZ, UPT ;  /* 0x0000003f2d00728c */ /* 0x000fe2000bf05270 */
[----:B------:R-:W-:Y:S01]  /*163d0*/  IMAD.MOV.U32 R0, RZ, RZ, 0x1 ;  /* 0x00000001ff007424 */ /* 0x000fe200078e00ff */
[----:B------:R-:W-:Y:S01]  /*163e0*/  USHF.R.U64 UR8, UR4, UR24, UR11 ;  /* 0x0000001804087299 */ /* 0x000fe2000800120b */
[----:B------:R-:W-:Y:S01]  /*163f0*/  MOV R9, UR5 ;  /* 0x0000000500097c02 */ /* 0x000fe20008000f00 */
[----:B------:R-:W-:Y:S02]  /*16400*/  ULOP3.LUT UR4, UR19, UR27, URZ, 0xc0, !UPT ;  /* 0x0000001b13047292 */ /* 0x000fe4000f8ec03f */
[----:B------:R-:W-:Y:S02]  /*16410*/  ULOP3.LUT UR18, UR18, UR22, URZ, 0xc0, !UPT ;  /* 0x0000001612127292 */ /* 0x000fe4000f8ec03f */
[----:B------:R-:W-:-:S03]  /*16420*/  UIMAD UR4, UR26, UR8, UR4 ;  /* 0x000000081a0472a4 */ /* 0x000fc6000f8e0204 */
[----:B------:R-:W-:Y:S02]  /*16430*/  @UP0 UIMAD UR23, UR28, UR21, UR7 ;  /* 0x000000151c1702a4 */ /* 0x000fe4000f8e0207 */
[----:B------:R-:W-:-:S03]  /*16440*/  UIADD3 UR7, -UR8, URZ, URZ ;  /* 0x0000003f08077290 */ /* 0x000fc6000fffe13f */
[----:B------:R-:W-:Y:S01]  /*16450*/  ULDC UR8, c[0x0][0x610] ;  /* 0x0001840000087ab9 */ /* 0x000fe20000000800 */
[----:B------:R-:W-:Y:S02]  /*16460*/  UIMAD UR7, UR7, UR25, UR20 ;  /* 0x00000019070772a4 */ /* 0x000fe4000f8e0214 */
[----:B------:R-:W-:Y:S02]  /*16470*/  UIMAD UR4, UR4, UR8, UR23 ;  /* 0x00000008040472a4 */ /* 0x000fe4000f8e0217 */
[----:B------:R-:W-:-:S04]  /*16480*/  UIMAD UR7, UR7, UR6, UR18 ;  /* 0x00000006070772a4 */ /* 0x000fc8000f8e0212 */
[----:B------:R-:W-:Y:S02]  /*16490*/  USEL UR6, UR7, UR4, !UP0 ;  /* 0x0000000407067287 */ /* 0x000fe4000c000000 */
[----:B------:R-:W-:-:S04]  /*164a0*/  USEL UR4, UR4, UR7, !UP0 ;  /* 0x0000000704047287 */ /* 0x000fc8000c000000 */
[----:B------:R-:W-:Y:S02]  /*164b0*/  IMAD.U32 R2, RZ, RZ, UR6 ;  /* 0x00000006ff027e24 */ /* 0x000fe4000f8e00ff */
[----:B------:R-:W-:-:S07]  /*164c0*/  IMAD.U32 R3, RZ, RZ, UR4 ;  /* 0x00000004ff037e24 */ /* 0x000fce000f8e00ff */
.L_x_541:
[----:B------:R-:W-:-:S08]  /*164d0*/  NOP ;  /* 0x0000000000007918 */ /* 0x000fd00000000000 */
[----:B0-----:R-:W0:-:S00]  /*164e0*/  USETMAXREG.DEALLOC.CTAPOOL 0x18 ;  /* 0x00000018000079c8 */ /* 0x001e0000080e0500 */
[----:B------:R-:W-:-:S13]  /*164f0*/  ISETP.NE.AND P0, PT, RZ, UR10, PT ;  /* 0x0000000aff007c0c */ /* 0x000fda000bf05270 */
[----:B------:R-:W-:Y:S05]  /*16500*/  @P0 EXIT ;  /* 0x000000000000094d */ /* 0x000fea0003800000 */
[----:B0-----:R-:W-:Y:S01]  /*16510*/  LOP3.LUT P0, RZ, R0, 0xff, RZ, 0xc0, !PT ;  /* 0x000000ff00ff7812 */ /* 0x001fe2000780c0ff */
[----:B------:R-:W-:Y:S02]  /*16520*/  IMAD.MOV.U32 R0, RZ, RZ, 0x1 ;  /* 0x00000001ff007424 */ /* 0x000fe400078e00ff */
[----:B------:R-:W-:-:S10]  /*16530*/  IMAD.MOV.U32 R6, RZ, RZ, RZ ;  /* 0x000000ffff067224 */ /* 0x000fd400078e00ff */
[----:B------:R-:W-:Y:S05]  /*16540*/  @!P0 BRA `(.L_x_544) ;  /* 0x0000000c005c8947 */ /* 0x000fea0003800000 */
[----:B------:R-:W0:Y:S01]  /*16550*/  S2R R4, SR_TID.X ;  /* 0x0000000000047919 */ /* 0x000e220000002100 */
[----:B------:R-:W-:Y:S01]  /*16560*/  ULDC UR4, c[0x0][0x28c] ;  /* 0x0000a30000047ab9 */ /* 0x000fe20000000800 */
[----:B------:R-:W-:Y:S01]  /*16570*/  ULDC UR6, c[0x0][0x658] ;  /* 0x0001960000067ab9 */ /* 0x000fe20000000800 */
[----:B------:R-:W-:Y:S01]  /*16580*/  UIADD3 UR10, UR4, 0x1f, URZ ;  /* 0x0000001f040a7890 */ /* 0x000fe2000fffe03f */
[----:B------:R-:W-:Y:S01]  /*16590*/  BSSY B0, `(.L_x_544) ;  /* 0x00000d2000007945 */ /* 0x000fe20003800000 */
[----:B------:R-:W-:Y:S01]  /*165a0*/  UMOV UR7, 0xffffffff ;  /* 0xffffffff00077882 */ /* 0x000fe20000000000 */
[----:B------:R-:W-:Y:S01]  /*165b0*/  ULDC UR5, c[0x0][0x600] ;  /* 0x0001800000057ab9 */ /* 0x000fe20000000800 */
[----:B------:R-:W-:Y:S01]  /*165c0*/  UMOV UR9, 0x1 ;  /* 0x0000000100097882 */ /* 0x000fe20000000000 */
[----:B------:R-:W-:Y:S01]  /*165d0*/  USHF.L.U32 UR7, UR7, UR6, URZ ;  /* 0x0000000607077299 */ /* 0x000fe2000800063f */
[----:B------:R-:W-:Y:S01]  /*165e0*/  MOV R8, 0x1 ;  /* 0x0000000100087802 */ /* 0x000fe20000000f00 */
[----:B------:R-:W-:Y:S01]  /*165f0*/  UIADD3 UR4, UR5, -0x1, URZ ;  /* 0xffffffff05047890 */ /* 0x000fe2000fffe03f */
[----:B------:R-:W-:Y:S01]  /*16600*/  IMAD.MOV.U32 R0, RZ, RZ, 0x1 ;  /* 0x00000001ff007424 */ /* 0x000fe200078e00ff */
[----:B------:R-:W-:Y:S01]  /*16610*/  USHF.R.S32.HI UR11, URZ, 0x1f, UR10 ;  /* 0x0000001f3f0b7899 */ /* 0x000fe2000801140a */
[----:B------:R-:W-:Y:S01]  /*16620*/  IMAD.MOV.U32 R6, RZ, RZ, RZ ;  /* 0x000000ffff067224 */ /* 0x000fe200078e00ff */
[----:B------:R-:W-:Y:S01]  /*16630*/  ULDC UR8, c[0x0][0xc] ;  /* 0x0000030000087ab9 */ /* 0x000fe20000000800 */
[----:B------:R-:W-:-:S02]  /*16640*/  USHF.L.U32 UR5, UR9, UR6, URZ ;  /* 0x0000000609057299 */ /* 0x000fc4000800063f */
[----:B------:R-:W-:Y:S01]  /*16650*/  ULEA.HI UR11, UR11, UR10, URZ, 0x5 ;  /* 0x0000000a0b0b7291 */ /* 0x000fe2000f8f283f */
[----:B------:R-:W-:Y:S01]  /*16660*/  ULDC UR9, c[0x0][0x10] ;  /* 0x0000040000097ab9 */ /* 0x000fe20000000800 */
[----:B------:R-:W-:Y:S02]  /*16670*/  ULOP3.LUT UR6, URZ, UR7, URZ, 0x33, !UPT ;  /* 0x000000073f067292 */ /* 0x000fe4000f8e333f */
[----:B------:R-:W-:Y:S01]  /*16680*/  UIMAD.WIDE.U32 UR8, UR8, UR9, URZ ;  /* 0x00000009080872a5 */ /* 0x000fe2000f8e003f */
[----:B------:R-:W-:Y:S01]  /*16690*/  ULDC UR7, c[0x0][0x14] ;  /* 0x0000050000077ab9 */ /* 0x000fe20000000800 */
[----:B------:R-:W-:Y:S02]  /*166a0*/  USHF.R.S32.HI UR18, URZ, 0x5, UR11 ;  /* 0x000000053f127899 */ /* 0x000fe4000801140b */
[----:B------:R-:W-:Y:S02]  /*166b0*/  UIMAD.WIDE.U32 UR20, UR8, UR7, URZ ;  /* 0x00000007081472a5 */ /* 0x000fe4000f8e003f */
[----:B------:R-:W-:-:S02]  /*166c0*/  UIMAD UR13, UR9, UR7, URZ ;  /* 0x00000007090d72a4 */ /* 0x000fc4000f8e023f */
[----:B------:R-:W-:Y:S01]  /*166d0*/  ULOP3.LUT UR24, UR40, 0x2, URZ, 0xfc, !UPT ;  /* 0x0000000228187892 */ /* 0x000fe2000f8efc3f */
[C---:B0-----:R-:W-:Y:S01]  /*166e0*/  LOP3.LUT P3, RZ, R4.reuse, 0x7f, RZ, 0xc0, !PT ;  /* 0x0000007f04ff7812 */ /* 0x041fe2000786c0ff */
[----:B------:R-:W-:Y:S01]  /*166f0*/  UIADD3 UR13, UR21, UR13, URZ ;  /* 0x0000000d150d7290 */ /* 0x000fe2000fffe03f */
[----:B------:R-:W-:Y:S01]  /*16700*/  LOP3.LUT P0, RZ, R4, 0x1f, RZ, 0xc0, !PT ;  /* 0x0000001f04ff7812 */ /* 0x000fe2000780c0ff */
[----:B------:R-:W-:Y:S01]  /*16710*/  UIADD3 UR25, UR18, 0x1, URZ ;  /* 0x0000000112197890 */ /* 0x000fe2000fffe03f */
[----:B------:R-:W-:Y:S02]  /*16720*/  ULDC.64 UR22, c[0x0][0x198] ;  /* 0x0000660000167ab9 */ /* 0x000fe40000000a00 */
[----:B------:R-:W-:-:S13]  /*16730*/  PLOP3.LUT P0, PT, P0, P3, PT, 0x8a, 0x0 ;  /* 0x000000000000781c */ /* 0x000fda0000707172 */
.L_x_556:
[----:B------:R-:W-:-:S03]  /*16740*/  UMOV UR7, 0xffffffff ;  /* 0xffffffff00077882 */ /* 0x000fc60000000000 */
[----:B------:R-:W-:Y:S05]  /*16750*/  BRA.DIV UR7, `(.L_x_545) ;  /* 0x0000000e07807947 */ /* 0x000fea000b800000 */
[----:B------:R-:W-:-:S13]  /*16760*/  ELECT P6, URZ, PT ;  /* 0x00000000003f782f */ /* 0x000fda00038c0000 */
.L_x_565:
[----:B------:R-:W0:Y:S01]  /*16770*/  LDC R4, c[0x0][0x28c] ;  /* 0x0000a300ff047b82 */ /* 0x000e220000000800 */
[----:B------:R-:W-:Y:S01]  /*16780*/  BSSY B1, `(.L_x_546) ;  /* 0x0000035000017945 */ /* 0x000fe20003800000 */
[----:B0-----:R-:W-:-:S13]  /*16790*/  ISETP.LT.OR P6, PT, R4, 0x1, !P6 ;  /* 0x000000010400780c */ /* 0x001fda00077c1670 */
[----:B------:R-:W-:Y:S05]  /*167a0*/  @P6 BRA `(.L_x_547) ;  /* 0x0000000000c86947 */ /* 0x000fea0003800000 */
[----:B------:R-:W-:Y:S01]  /*167b0*/  IMAD.SHL.U32 R11, R3, 0x100, RZ ;  /* 0x00000100030b7824 */ /* 0x000fe200078e00ff */
[----:B------:R-:W-:Y:S01]  /*167c0*/  MOV R12, RZ ;  /* 0x000000ff000c7202 */ /* 0x000fe20000000f00 */
[----:B------:R-:W-:Y:S02]  /*167d0*/  IMAD.SHL.U32 R2, R2, 0x100, RZ ;  /* 0x0000010002027824 */ /* 0x000fe400078e00ff */
[----:B------:R-:W-:Y:S02]  /*167e0*/  IMAD.U32 R14, RZ, RZ, UR25 ;  /* 0x00000019ff0e7e24 */ /* 0x000fe4000f8e00ff */
[----:B------:R-:W-:Y:S02]  /*167f0*/  IMAD.MOV.U32 R3, RZ, RZ, R0 ;  /* 0x000000ffff037224 */ /* 0x000fe400078e0000 */
[----:B------:R-:W-:-:S07]  /*16800*/  IMAD.MOV.U32 R4, RZ, RZ, R6 ;  /* 0x000000ffff047224 */ /* 0x000fce00078e0006 */
.L_x_551:
[----:B------:R-:W0:Y:S01]  /*16810*/  S2R R10, SR_CgaCtaId ;  /* 0x00000000000a7919 */ /* 0x000e220000008800 */
[----:B------:R-:W-:Y:S01]  /*16820*/  MOV R5, 0x400 ;  /* 0x0000040000057802 */ /* 0x000fe20000000f00 */
[----:B------:R-:W1:Y:S03]  /*16830*/  @!P3 LDC R7, c[0x0][0x500] ;  /* 0x00014000ff07bb82 */ /* 0x000e660000000800 */
[----:B0-----:R-:W-:Y:S02]  /*16840*/  LEA R13, R10, R5, 0x18 ;  /* 0x000000050a0d7211 */ /* 0x001fe400078ec0ff */
[----:B------:R-:W-:-:S03]  /*16850*/  SHF.L.U32 R5, R3, 0x1f, RZ ;  /* 0x0000001f03057819 */ /* 0x000fc600000006ff */
[----:B------:R-:W-:-:S04]  /*16860*/  IMAD R10, R4, 0x8, R13 ;  /* 0x00000008040a7824 */ /* 0x000fc800078e020d */
[----:B------:R-:W0:Y:S02]  /*16870*/  SYNCS.PHASECHK.TRANS64.TRYWAIT P1, [R10+URZ+0x10], R5 ;  /* 0x000010050a0075a7 */ /* 0x000e24000802017f */
[----:B01----:R-:W-:Y:S05]  /*16880*/  @!P1 BRA `(.L_x_548) ;  /* 0x0000000c00549947 */ /* 0x003fea0003800000 */
.L_x_566:
[----:B------:R-:W-:Y:S01]  /*16890*/  UPRMT UR7, UR24, 0x9910, URZ ;  /* 0x0000991018077896 */ /* 0x000fe2000800003f */
[----:B------:R1:W-:Y:S03]  /*168a0*/  @!P3 SYNCS.ARRIVE.TRANS64 RZ, [R10+URZ], R7 ;  /* 0x000000070affb9a7 */ /* 0x0003e6000800003f */
[----:B------:R-:W-:-:S06]  /*168b0*/  UISETP.NE.AND UP0, UPT, UR7, 0x2, UPT ;  /* 0x000000020700788c */ /* 0x000fcc000bf05270 */
[----:B------:R-:W-:-:S13]  /*168c0*/  PLOP3.LUT P1, PT, PT, PT, UP0, 0x80, 0x0 ;  /* 0x000000000000781c */ /* 0x000fda0003f2f008 */
[----:B-1----:R-:W-:Y:S05]  /*168d0*/  @P1 BRA `(.L_x_549) ;  /* 0x0000000000041947 */ /* 0x002fea0003800000 */
[----:B------:R-:W-:Y:S01]  /*168e0*/  BPT.TRAP 0x1 ;  /* 0x000000040000795c */ /* 0x000fe20000300000 */
.L_x_549:
[----:B------:R-:W-:Y:S05]  /*168f0*/  @P0 BRA `(.L_x_550) ;  /* 0x0000000000040947 */ /* 0x000fea0003800000 */
[----:B------:R-:W-:Y:S01]  /*16900*/  BPT.TRAP 0x1 ;  /* 0x000000040000795c */ /* 0x000fe20000300000 */
.L_x_550:
[----:B------:R-:W-:Y:S01]  /*16910*/  LEA R13, R4, R13, 0xe ;  /* 0x0000000d040d7211 */ /* 0x000fe200078e70ff */
[----:B------:R-:W-:Y:S01]  /*16920*/  VIADD R14, R14, 0xffffffff ;  /* 0xffffffff0e0e7836 */ /* 0x000fe20000000000 */
[----:B------:R-:W-:Y:S01]  /*16930*/  R2UR UR9, R10 ;  /* 0x000000000a0972ca */ /* 0x000fe200000e0000 */
[----:B------:R-:W-:Y:S01]  /*16940*/  UIADD3 UR14, UP0, UR22, 0xf0, URZ ;  /* 0x000000f0160e7890 */ /* 0x000fe2000ff1e03f */
[----:B------:R-:W-:Y:S01]  /*16950*/  R2UR UR7, R13 ;  /* 0x000000000d0772ca */ /* 0x000fe200000e0000 */
[----:B------:R-:W-:Y:S01]  /*16960*/  UIADD3 UR26, UP1, UR22, 0x1f0, URZ ;  /* 0x000001f0161a7890 */ /* 0x000fe2000ff3e03f */
[----:B------:R-:W-:Y:S01]  /*16970*/  R2UR UR11, R11 ;  /* 0x000000000b0b72ca */ /* 0x000fe200000e0000 */
[----:B------:R-:W-:Y:S01]  /*16980*/  UIADD3.X UR15, URZ, UR23, URZ, UP0, !UPT ;  /* 0x000000173f0f7290 */ /* 0x000fe200087fe43f */
[----:B------:R-:W-:Y:S01]  /*16990*/  R2UR UR10, R12 ;  /* 0x000000000c0a72ca */ /* 0x000fe200000e0000 */
[----:B------:R-:W-:Y:S01]  /*169a0*/  VIADD R4, R4, 0x1 ;  /* 0x0000000104047836 */ /* 0x000fe20000000000 */
[----:B------:R-:W-:Y:S01]  /*169b0*/  R2UR UR12, R9 ;  /* 0x00000000090c72ca */ /* 0x000fe200000e0000 */
[----:B------:R-:W-:Y:S01]  /*169c0*/  UIADD3.X UR27, URZ, UR23, URZ, UP1, !UPT ;  /* 0x000000173f1b7290 */ /* 0x000fe20008ffe43f */
[----:B------:R-:W-:Y:S01]  /*169d0*/  R2UR UR19, R2 ;  /* 0x00000000021372ca */ /* 0x000fe200000e0000 */
[----:B------:R-:W-:Y:S01]  /*169e0*/  UMOV UR16, 0x0 ;  /* 0x0000000000107882 */ /* 0x000fe20000000000 */
[----:B------:R-:W-:Y:S01]  /*169f0*/  ISETP.GT.AND P2, PT, R14, 0x1, PT ;  /* 0x000000010e00780c */ /* 0x000fe20003f44270 */
[----:B------:R-:W-:Y:S01]  /*16a00*/  UMOV UR17, 0x10000000 ;  /* 0x1000000000117882 */ /* 0x000fe20000000000 */
[----:B------:R-:W-:Y:S01]  /*16a10*/  ISETP.NE.AND P1, PT, R4, 0x2, PT ;  /* 0x000000020400780c */ /* 0x000fe20003f25270 */
[----:B------:R-:W-:Y:S01]  /*16a20*/  UIADD3 UR8, UR7, 0x100, URZ ;  /* 0x0000010007087890 */ /* 0x000fe2000fffe03f */
[----:B------:R-:W-:Y:S01]  /*16a30*/  VIADD R12, R12, 0x20 ;  /* 0x000000200c0c7836 */ /* 0x000fe20000000000 */
[----:B------:R-:W-:Y:S01]  /*16a40*/  UIADD3 UR7, UR7, 0x8100, URZ ;  /* 0x0000810007077890 */ /* 0x000fe2000fffe03f */
[----:B0-----:R-:W-:-:S02]  /*16a50*/  SEL R10, RZ, 0x1, P1 ;  /* 0x00000001ff0a7807 */ /* 0x001fc40000800000 */
[----:B------:R-:W-:Y:S02]  /*16a60*/  SEL R4, R4, RZ, P1 ;  /* 0x000000ff04047207 */ /* 0x000fe40000800000 */
[----:B------:R-:W-:Y:S02]  /*16a70*/  LOP3.LUT R3, R3, R10, RZ, 0x3c, !PT ;  /* 0x0000000a03037212 */ /* 0x000fe400078e3cff */
[----:B------:R0:W-:Y:S02]  /*16a80*/  UTMALDG.3D [UR8], [UR14], desc[UR16] ;  /* 0x000010080e0075b4 */ /* 0x0001e40008011000 */
[----:B0-----:R-:W-:Y:S01]  /*16a90*/  UMOV UR8, UR7 ;  /* 0x0000000700087c82 */ /* 0x001fe20008000000 */
[----:B------:R-:W-:Y:S02]  /*16aa0*/  UMOV UR11, UR19 ;  /* 0x00000013000b7c82 */ /* 0x000fe40008000000 */
[----:B------:R0:W-:Y:S02]  /*16ab0*/  UTMALDG.3D [UR8], [UR26], desc[UR16] ;  /* 0x000010081a0075b4 */ /* 0x0001e40008011000 */
[----:B0-----:R-:W-:Y:S05]  /*16ac0*/  @P2 BRA `(.L_x_551) ;  /* 0xfffffffc00502947 */ /* 0x001fea000383ffff */
.L_x_547:
[----:B------:R-:W-:Y:S05]  /*16ad0*/  BSYNC B1 ;  /* 0x0000000000017941 */ /* 0x000fea0003800000 */
.L_x_546:
[----:B------:R-:W2:Y:S01]  /*16ae0*/  LDL.LU R15, [R1+0x200] ;  /* 0x00020000010f7983 */ /* 0x000ea20000300800 */
[----:B------:R-:W-:Y:S01]  /*16af0*/  LOP3.LUT P4, RZ, R8, 0xff, RZ, 0xc0, !PT ;  /* 0x000000ff08ff7812 */ /* 0x000fe2000788c0ff */
[----:B------:R-:W-:Y:S01]  /*16b00*/  VIADD R6, R6, UR18 ;  /* 0x0000001206067c36 */ /* 0x000fe20008000000 */
[----:B------:R-:W-:Y:S01]  /*16b10*/  ULDC.64 UR8, c[0x0][0x650] ;  /* 0x0001940000087ab9 */ /* 0x000fe20000000a00 */
[----:B------:R-:W3:Y:S01]  /*16b20*/  LDL.LU R13, [R1+0x204] ;  /* 0x00020400010d7983 */ /* 0x000ee20000300800 */
[----:B------:R-:W-:Y:S01]  /*16b30*/  BSSY B1, `(.L_x_552) ;  /* 0x0000075000017945 */ /* 0x000fe20003800000 */
[----:B------:R-:W-:Y:S01]  /*16b40*/  IMAD.MOV.U32 R9, RZ, RZ, -0x1 ;  /* 0xffffffffff097424 */ /* 0x000fe200078e00ff */
[----:B------:R-:W-:Y:S02]  /*16b50*/  SHF.R.U32.HI R2, RZ, 0x1, R6 ;  /* 0x00000001ff027819 */ /* 0x000fe40000011606 */
[----:B------:R-:W-:Y:S02]  /*16b60*/  ISETP.GT.U32.AND P1, PT, R6, 0x1, PT ;  /* 0x000000010600780c */ /* 0x000fe40003f24070 */
[----:B------:R-:W-:-:S02]  /*16b70*/  LOP3.LUT R2, R2, 0x1, RZ, 0xc0, !PT ;  /* 0x0000000102027812 */ /* 0x000fc400078ec0ff */
[----:B------:R-:W-:Y:S01]  /*16b80*/  LOP3.LUT R6, R6, 0x1, RZ, 0xc0, !PT ;  /* 0x0000000106067812 */ /* 0x000fe200078ec0ff */
[----:B------:R-:W0:Y:S01]  /*16b90*/  @P4 S2R R3, SR_CgaCtaId ;  /* 0x0000000000034919 */ /* 0x000e220000008800 */
[----:B------:R-:W-:Y:S02]  /*16ba0*/  ISETP.NE.U32.AND P2, PT, R2, 0x1, PT ;  /* 0x000000010200780c */ /* 0x000fe40003f45070 */
[----:B------:R-:W-:Y:S02]  /*16bb0*/  @P4 MOV R2, 0x400 ;  /* 0x0000040000024802 */ /* 0x000fe40000000f00 */
[----:B------:R-:W-:Y:S02]  /*16bc0*/  PRMT R4, RZ, 0x7610, R4 ;  /* 0x00007610ff047816 */ /* 0x000fe40000000004 */
[----:B------:R-:W-:Y:S02]  /*16bd0*/  PRMT R8, RZ, 0x7610, R8 ;  /* 0x00007610ff087816 */ /* 0x000fe40000000008 */
[----:B0-----:R-:W-:-:S02]  /*16be0*/  @P4 LEA R2, R3, R2, 0x18 ;  /* 0x0000000203024211 */ /* 0x001fc400078ec0ff */
[----:B------:R-:W-:Y:S02]  /*16bf0*/  MOV R3, UR18 ;  /* 0x0000001200037c02 */ /* 0x000fe40008000f00 */
[----:B------:R0:W-:Y:S02]  /*16c00*/  @P4 SYNCS.ARRIVE.TRANS64.A1T0 RZ, [R2+URZ+0x38], RZ ;  /* 0x000038ff02ff49a7 */ /* 0x0001e4000810003f */
[C---:B------:R-:W-:Y:S02]  /*16c10*/  ISETP.LT.U32.AND P1, PT, R3.reuse, 0x2, P1 ;  /* 0x000000020300780c */ /* 0x040fe40000f21070 */
[----:B------:R-:W-:Y:S02]  /*16c20*/  ISETP.GT.U32.AND P2, PT, R3, 0x1, !P2 ;  /* 0x000000010300780c */ /* 0x000fe40005744070 */
[----:B------:R-:W-:Y:S02]  /*16c30*/  SEL R3, RZ, 0x1, !P1 ;  /* 0x00000001ff037807 */ /* 0x000fe40004800000 */
[----:B0-----:R-:W-:-:S04]  /*16c40*/  SEL R2, RZ, 0x1, !P2 ;  /* 0x00000001ff027807 */ /* 0x001fc80005000000 */
[----:B------:R-:W-:Y:S01]  /*16c50*/  LOP3.LUT R0, R2, R0, R3, 0x96, !PT ;  /* 0x0000000002007212 */ /* 0x000fe200078e9603 */
[----:B------:R-:W-:Y:S02]  /*16c60*/  IMAD.MOV.U32 R3, RZ, RZ, -0x1 ;  /* 0xffffffffff037424 */ /* 0x000fe400078e00ff */
[----:B------:R-:W-:Y:S01]  /*16c70*/  IMAD.MOV.U32 R2, RZ, RZ, -0x1 ;  /* 0xffffffffff027424 */ /* 0x000fe200078e00ff */
[----:B---3--:R-:W-:-:S04]  /*16c80*/  IADD3 R13, P1, R13, UR20, RZ ;  /* 0x000000140d0d7c10 */ /* 0x008fc8000ff3e0ff */
[----:B--2---:R-:W-:Y:S01]  /*16c90*/  IADD3.X R15, R15, UR13, RZ, P1, !PT ;  /* 0x0000000d0f0f7c10 */ /* 0x004fe20008ffe4ff */
[----:B------:R0:W-:Y:S01]  /*16ca0*/  STL [R1+0x204], R13 ;  /* 0x0002040d01007387 */ /* 0x0001e20000100800 */
[----:B------:R-:W-:-:S03]  /*16cb0*/  ISETP.GE.U32.AND P1, PT, R13, UR8, PT ;  /* 0x000000080d007c0c */ /* 0x000fc6000bf26070 */
[----:B------:R0:W-:Y:S01]  /*16cc0*/  STL [R1+0x200], R15 ;  /* 0x0002000f01007387 */ /* 0x0001e20000100800 */
[----:B------:R-:W-:-:S13]  /*16cd0*/  ISETP.GE.U32.AND.EX P1, PT, R15, UR9, PT, P1 ;  /* 0x000000090f007c0c */ /* 0x000fda000bf26110 */
[----:B0-----:R-:W-:Y:S05]  /*16ce0*/  @P1 BRA `(.L_x_553) ;  /* 0x0000000400641947 */ /* 0x001fea0003800000 */
[----:B------:R-:W0:Y:S01]  /*16cf0*/  S2R R7, SR_CTAID.X ;  /* 0x0000000000077919 */ /* 0x000e220000002500 */
[----:B------:R-:W-:Y:S01]  /*16d00*/  ULDC UR7, c[0x0][0x150] ;  /* 0x0000540000077ab9 */ /* 0x000fe20000000800 */
[----:B------:R-:W1:Y:S01]  /*16d10*/  LDC R4, c[0x0][0x144] ;  /* 0x00005100ff047b82 */ /* 0x000e620000000800 */
[----:B------:R-:W-:Y:S01]  /*16d20*/  UISETP.NE.AND UP0, UPT, UR45, URZ, UPT ;  /* 0x0000003f2d00728c */ /* 0x000fe2000bf05270 */
[----:B------:R-:W2:Y:S01]  /*16d30*/  S2R R5, SR_CTAID.Y ;  /* 0x0000000000057919 */ /* 0x000ea20000002600 */
[----:B------:R-:W-:Y:S01]  /*16d40*/  ULDC.64 UR8, c[0x0][0x628] ;  /* 0x00018a0000087ab9 */ /* 0x000fe20000000a00 */
[----:B------:R-:W-:-:S03]  /*16d50*/  ULDC UR10, c[0x0][0x630] ;  /* 0x00018c00000a7ab9 */ /* 0x000fc60000000800 */
[----:B------:R-:W-:Y:S01]  /*16d60*/  PLOP3.LUT P1, PT, PT, PT, UP0, 0x80, 0x0 ;  /* 0x000000000000781c */ /* 0x000fe20003f2f008 */
[----:B------:R-:W3:Y:S01]  /*16d70*/  LDC R10, c[0x0][0x148] ;  /* 0x00005200ff0a7b82 */ /* 0x000ee20000000800 */
[----:B0-----:R-:W-:Y:S02]  /*16d80*/  I2FP.F32.U32 R2, R7 ;  /* 0x0000000700027245 */ /* 0x001fe40000201000 */
[----:B--2---:R-:W-:-:S03]  /*16d90*/  I2FP.F32.U32 R3, R5 ;  /* 0x0000000500037245 */ /* 0x004fc60000201000 */
[----:B------:R-:W-:Y:S01]  /*16da0*/  FMUL R2, R2, UR7 ;  /* 0x0000000702027c20 */ /* 0x000fe20008400000 */
[----:B------:R-:W-:Y:S02]  /*16db0*/  ULDC UR7, c[0x0][0x154] ;  /* 0x0000550000077ab9 */ /* 0x000fe40000000800 */
[----:B------:R-:W-:-:S03]  /*16dc0*/  FMUL R9, R3, UR7 ;  /* 0x0000000703097c20 */ /* 0x000fc60008400000 */
[----:B------:R-:W0:Y:S08]  /*16dd0*/  F2I.U32.TRUNC.NTZ R2, R2 ;  /* 0x0000000200027305 */ /* 0x000e30000020f000 */
[----:B------:R-:W2:Y:S01]  /*16de0*/  F2I.U32.TRUNC.NTZ R9, R9 ;  /* 0x0000000900097305 */ /* 0x000ea2000020f000 */
[----:B0-----:R-:W-:Y:S02]  /*16df0*/  IMAD.MOV R3, RZ, RZ, -R2 ;  /* 0x000000ffff037224 */ /* 0x001fe400078e0a02 */
[----:B------:R-:W-:-:S02]  /*16e00*/  IMAD.MOV.U32 R2, RZ, RZ, R13 ;  /* 0x000000ffff027224 */ /* 0x000fc400078e000d */
[----:B-1----:R-:W-:Y:S01]  /*16e10*/  IMAD R7, R4, R3, R7 ;  /* 0x0000000304077224 */ /* 0x002fe200078e0207 */
[----:B--2---:R-:W-:-:S05]  /*16e20*/  IADD3 R3, -R9, RZ, RZ ;  /* 0x000000ff09037210 */ /* 0x004fca0007ffe1ff */
[----:B---3--:R-:W-:Y:S01]  /*16e30*/  @P1 IMAD R7, R10, R3, R5 ;  /* 0x000000030a071224 */ /* 0x008fe200078e0205 */
[----:B------:R-:W-:Y:S01]  /*16e40*/  ISETP.NE.U32.AND P1, PT, RZ, UR8, PT ;  /* 0x00000008ff007c0c */ /* 0x000fe2000bf25070 */
[----:B------:R-:W-:-:S03]  /*16e50*/  IMAD.MOV.U32 R3, RZ, RZ, R15 ;  /* 0x000000ffff037224 */ /* 0x000fc600078e000f */
[----:B------:R-:W-:-:S13]  /*16e60*/  ISETP.NE.AND.EX P1, PT, RZ, UR9, PT, P1 ;  /* 0x00000009ff007c0c */ /* 0x000fda000bf25310 */
[----:B------:R-:W-:Y:S05]  /*16e70*/  @!P1 BRA `(.L_x_554) ;  /* 0x0000000000289947 */ /* 0x000fea0003800000 */
[----:B------:R-:W-:Y:S02]  /*16e80*/  ULDC UR7, c[0x0][0x634] ;  /* 0x00018d0000077ab9 */ /* 0x000fe40000000800 */
[----:B------:R-:W-:-:S05]  /*16e90*/  IADD3 R3, P1, R13, UR7, RZ ;  /* 0x000000070d037c10 */ /* 0x000fca000ff3e0ff */
[----:B------:R-:W-:-:S04]  /*16ea0*/  IMAD.X R9, RZ, RZ, R15, P1 ;  /* 0x000000ffff097224 */ /* 0x000fc800008e060f */
[----:B------:R-:W-:-:S04]  /*16eb0*/  IMAD.WIDE.U32 R4, R9, UR8, RZ ;  /* 0x0000000809047c25 */ /* 0x000fc8000f8e00ff */
[----:B------:R-:W-:-:S04]  /*16ec0*/  IMAD.WIDE.U32 R4, P1, R3, UR9, R4 ;  /* 0x0000000903047c25 */ /* 0x000fc8000f820004 */
[----:B------:R-:W-:Y:S01]  /*16ed0*/  IMAD.WIDE.U32 R2, R3, UR8, RZ ;  /* 0x0000000803027c25 */ /* 0x000fe2000f8e00ff */
[----:B------:R-:W-:-:S04]  /*16ee0*/  MOV R2, R5 ;  /* 0x0000000500027202 */ /* 0x000fc80000000f00 */
[----:B------:R-:W-:Y:S01]  /*16ef0*/  IADD3 RZ, P2, R3, R4, RZ ;  /* 0x0000000403ff7210 */ /* 0x000fe20007f5e0ff */
[----:B------:R-:W-:-:S04]  /*16f00*/  IMAD.X R3, RZ, RZ, RZ, P1 ;  /* 0x000000ffff037224 */ /* 0x000fc800008e06ff */
[----:B------:R-:W-:-:S08]  /*16f10*/  IMAD.WIDE.U32.X R2, R9, UR9, R2, P2 ;  /* 0x0000000909027c25 */ /* 0x000fd000090e0402 */
.L_x_554:
[--C-:B------:R-:W-:Y:S01]  /*16f20*/  SHF.R.U64 R9, R2, UR10, R3.reuse ;  /* 0x0000000a02097c19 */ /* 0x100fe20008001203 */
[----:B------:R-:W-:Y:S01]  /*16f30*/  ULDC.64 UR8, c[0x0][0x620] ;  /* 0x0001880000087ab9 */ /* 0x000fe20000000a00 */
[----:B------:R-:W-:Y:S01]  /*16f40*/  SHF.R.U32.HI R2, RZ, UR10, R3 ;  /* 0x0000000aff027c19 */ /* 0x000fe20008011603 */
[----:B------:R-:W-:Y:S01]  /*16f50*/  IMAD.MOV.U32 R3, RZ, RZ, R15 ;  /* 0x000000ffff037224 */ /* 0x000fe200078e000f */
[----:B------:R-:W-:Y:S01]  /*16f60*/  IADD3 R11, P1, RZ, -R9, RZ ;  /* 0x80000009ff0b7210 */ /* 0x000fe20007f3e0ff */
[----:B------:R-:W-:-:S04]  /*16f70*/  ULDC UR7, c[0x0][0x618] ;  /* 0x0001860000077ab9 */ /* 0x000fc80000000800 */
[----:B------:R-:W-:-:S04]  /*16f80*/  IMAD.X R2, RZ, RZ, ~R2, P1 ;  /* 0x000000ffff027224 */ /* 0x000fc800008e0e02 */
[----:B------:R-:W-:-:S04]  /*16f90*/  IMAD R2, R2, UR8, RZ ;  /* 0x0000000802027c24 */ /* 0x000fc8000f8e02ff */
[----:B------:R-:W-:Y:S02]  /*16fa0*/  IMAD R5, R11, UR9, R2 ;  /* 0x000000090b057c24 */ /* 0x000fe4000f8e0202 */
[----:B------:R-:W-:-:S04]  /*16fb0*/  IMAD.MOV.U32 R2, RZ, RZ, R13 ;  /* 0x000000ffff027224 */ /* 0x000fc800078e000d */
[----:B------:R-:W-:Y:S01]  /*16fc0*/  IMAD.WIDE.U32 R2, R11, UR8, R2 ;  /* 0x000000080b027c25 */ /* 0x000fe2000f8e0002 */
[----:B------:R-:W-:Y:S02]  /*16fd0*/  ULDC.64 UR8, c[0x0][0x640] ;  /* 0x0001900000087ab9 */ /* 0x000fe40000000a00 */
[----:B------:R-:W-:Y:S01]  /*16fe0*/  ISETP.NE.U32.AND P1, PT, RZ, UR8, PT ;  /* 0x00000008ff007c0c */ /* 0x000fe2000bf25070 */
[----:B------:R-:W-:-:S03]  /*16ff0*/  IMAD.IADD R3, R3, 0x1, R5 ;  /* 0x0000000103037824 */ /* 0x000fc600078e0205 */
[----:B------:R-:W-:Y:S02]  /*17000*/  ISETP.NE.AND.EX P1, PT, RZ, UR9, PT, P1 ;  /* 0x00000009ff007c0c */ /* 0x000fe4000bf25310 */
[--C-:B------:R-:W-:Y:S02]  /*17010*/  SHF.R.U64 R10, R2, UR7, R3.reuse ;  /* 0x00000007020a7c19 */ /* 0x100fe40008001203 */
[----:B------:R-:W-:Y:S01]  /*17020*/  SHF.R.U32.HI R3, RZ, UR7, R3 ;  /* 0x00000007ff037c19 */ /* 0x000fe20008011603 */
[----:B------:R-:W-:-:S03]  /*17030*/  ULDC UR7, c[0x0][0x608] ;  /* 0x0001820000077ab9 */ /* 0x000fc60000000800 */
[--C-:B------:R-:W-:Y:S02]  /*17040*/  SHF.R.U64 R12, R10, UR7, R3.reuse ;  /* 0x000000070a0c7c19 */ /* 0x100fe40008001203 */
[----:B------:R-:W-:Y:S01]  /*17050*/  SHF.R.U32.HI R3, RZ, UR7, R3 ;  /* 0x00000007ff037c19 */ /* 0x000fe20008011603 */
[----:B------:R-:W-:-:S03]  /*17060*/  ULDC UR7, c[0x0][0x658] ;  /* 0x0001960000077ab9 */ /* 0x000fc60000000800 */
[--C-:B------:R-:W-:Y:S02]  /*17070*/  SHF.R.U32.HI R13, RZ, UR7, R3.reuse ;  /* 0x00000007ff0d7c19 */ /* 0x100fe40008011603 */
[----:B------:R-:W-:-:S03]  /*17080*/  SHF.R.U64 R11, R12, UR7, R3 ;  /* 0x000000070c0b7c19 */ /* 0x000fc60008001203 */
[----:B------:R-:W-:Y:S01]  /*17090*/  IMAD.MOV.U32 R3, RZ, RZ, R13 ;  /* 0x000000ffff037224 */ /* 0x000fe200078e000d */
[----:B------:R-:W-:Y:S01]  /*170a0*/  MOV R2, R11 ;  /* 0x0000000b00027202 */ /* 0x000fe20000000f00 */
[----:B------:R-:W-:Y:S06]  /*170b0*/  @!P1 BRA `(.L_x_555) ;  /* 0x0000000000289947 */ /* 0x000fec0003800000 */
[----:B------:R-:W-:Y:S02]  /*170c0*/  ULDC UR7, c[0x0][0x64c] ;  /* 0x0001930000077ab9 */ /* 0x000fe40000000800 */
[----:B------:R-:W-:-:S05]  /*170d0*/  IADD3 R3, P1, R11, UR7, RZ ;  /* 0x000000070b037c10 */ /* 0x000fca000ff3e0ff */
[----:B------:R-:W-:-:S04]  /*170e0*/  IMAD.X R13, RZ, RZ, R13, P1 ;  /* 0x000000ffff0d7224 */ /* 0x000fc800008e060d */
[----:B------:R-:W-:-:S04]  /*170f0*/  IMAD.WIDE.U32 R4, R13, UR8, RZ ;  /* 0x000000080d047c25 */ /* 0x000fc8000f8e00ff */
[----:B------:R-:W-:-:S04]  /*17100*/  IMAD.WIDE.U32 R4, P1, R3, UR9, R4 ;  /* 0x0000000903047c25 */ /* 0x000fc8000f820004 */
[----:B------:R-:W-:-:S04]  /*17110*/  IMAD.WIDE.U32 R2, R3, UR8, RZ ;  /* 0x0000000803027c25 */ /* 0x000fc8000f8e00ff */
[----:B------:R-:W-:Y:S01]  /*17120*/  IMAD.MOV.U32 R2, RZ, RZ, R5 ;  /* 0x000000ffff027224 */ /* 0x000fe200078e0005 */
[----:B------:R-:W-:Y:S01]  /*17130*/  IADD3 RZ, P2, R3, R4, RZ ;  /* 0x0000000403ff7210 */ /* 0x000fe20007f5e0ff */
[----:B------:R-:W-:-:S04]  /*17140*/  IMAD.X R3, RZ, RZ, RZ, P1 ;  /* 0x000000ffff037224 */ /* 0x000fc800008e06ff */
[----:B------:R-:W-:-:S08]  /*17150*/  IMAD.WIDE.U32.X R2, R13, UR9, R2, P2 ;  /* 0x000000090d027c25 */ /* 0x000fd000090e0402 */
.L_x_555:
[----:B------:R-:W-:Y:S01]  /*17160*/  ULDC UR7, c[0x0][0x648] ;  /* 0x0001920000077ab9 */ /* 0x000fe20000000800 */
[----:B------:R-:W-:Y:S01]  /*17170*/  LOP3.LUT R12, R12, UR6, RZ, 0xc0, !PT ;  /* 0x000000060c0c7c12 */ /* 0x000fe2000f8ec0ff */
[----:B------:R-:W-:Y:S01]  /*17180*/  UISETP.NE.AND UP0, UPT, UR45, URZ, UPT ;  /* 0x0000003f2d00728c */ /* 0x000fe2000bf05270 */
[----:B------:R-:W-:Y:S01]  /*17190*/  SHF.R.U64 R3, R2, UR7, R3 ;  /* 0x0000000702037c19 */ /* 0x000fe20008001203 */
[----:B------:R-:W-:Y:S01]  /*171a0*/  ULDC UR7, c[0x0][0x638] ;  /* 0x00018e0000077ab9 */ /* 0x000fe20000000800 */
[----:B------:R-:W-:Y:S02]  /*171b0*/  LOP3.LUT R4, R10, UR4, RZ, 0xc0, !PT ;  /* 0x000000040a047c12 */ /* 0x000fe4000f8ec0ff */
[C---:B------:R-:W-:Y:S01]  /*171c0*/  IADD3 R2, -R3.reuse, RZ, RZ ;  /* 0x000000ff03027210 */ /* 0x040fe20007ffe1ff */
[----:B------:R-:W-:Y:S01]  /*171d0*/  IMAD R12, R3, UR5, R12 ;  /* 0x00000005030c7c24 */ /* 0x000fe2000f8e020c */
[----:B------:R-:W-:Y:S02]  /*171e0*/  PLOP3.LUT P1, PT, PT, PT, UP0, 0x40, 0x0 ;  /* 0x000000000000781c */ /* 0x000fe40003f2e808 */
[----:B------:R-:W-:Y:S01]  /*171f0*/  PLOP3.LUT P2, PT, PT, PT, UP0, 0x40, 0x0 ;  /* 0x000000000000781c */ /* 0x000fe20003f4e808 */
[----:B------:R-:W-:Y:S01]  /*17200*/  IMAD R11, R2, UR7, R11 ;  /* 0x00000007020b7c24 */ /* 0x000fe2000f8e020b */
[----:B------:R-:W-:-:S02]  /*17210*/  ULDC UR7, c[0x0][0x610] ;  /* 0x0001840000077ab9 */ /* 0x000fc40000000800 */
[----:B------:R-:W-:Y:S01]  /*17220*/  IMAD R7, R12, UR7, R7 ;  /* 0x000000070c077c24 */ /* 0x000fe2000f8e0207 */
[----:B------:R-:W-:Y:S02]  /*17230*/  ULDC UR7, c[0x0][0x600] ;  /* 0x0001800000077ab9 */ /* 0x000fe40000000800 */
[----:B------:R-:W-:-:S05]  /*17240*/  IMAD R4, R11, UR7, R4 ;  /* 0x000000070b047c24 */ /* 0x000fca000f8e0204 */
[----:B------:R-:W-:Y:S02]  /*17250*/  SEL R2, R4, R7, P1 ;  /* 0x0000000704027207 */ /* 0x000fe40000800000 */
[----:B------:R-:W-:Y:S01]  /*17260*/  SEL R3, R7, R4, P2 ;  /* 0x0000000407037207 */ /* 0x000fe20001000000 */
[----:B------:R-:W-:-:S07]  /*17270*/  IMAD.MOV.U32 R4, RZ, RZ, 0x1 ;  /* 0x00000001ff047424 */ /* 0x000fce00078e00ff */
.L_x_553:
[----:B------:R-:W-:Y:S05]  /*17280*/  BSYNC B1 ;  /* 0x0000000000017941 */ /* 0x000fea0003800000 */
.L_x_552:
[----:B------:R-:W-:-:S13]  /*17290*/  LOP3.LUT P1, RZ, R4, 0xff, RZ, 0xc0, !PT ;  /* 0x000000ff04ff7812 */ /* 0x000fda000782c0ff */
[----:B------:R-:W-:Y:S05]  /*172a0*/  @P1 BRA `(.L_x_556) ;  /* 0xfffffff400241947 */ /* 0x000fea000383ffff */
[----:B------:R-:W-:Y:S05]  /*172b0*/  BSYNC B0 ;  /* 0x0000000000007941 */ /* 0x000fea0003800000 */
.L_x_544:
[----:B------:R-:W-:-:S03]  /*172c0*/  UMOV UR7, 0xffffffff ;  /* 0xffffffff00077882 */ /* 0x000fc60000000000 */
[----:B------:R-:W-:Y:S05]  /*172d0*/  BRA.DIV UR7, `(.L_x_557) ;  /* 0x0000000207d47947 */ /* 0x000fea000b800000 */
[----:B------:R-:W-:-:S13]  /*172e0*/  ELECT P6, URZ, PT ;  /* 0x00000000003f782f */ /* 0x000fda00038c0000 */
.L_x_569:
[----:B------:R-:W-:Y:S04]  /*172f0*/  BSSY B0, `(.L_x_558) ;  /* 0x000001a000007945 */ /* 0x000fe80003800000 */
[----:B------:R-:W-:Y:S05]  /*17300*/  @!P6 BRA `(.L_x_559) ;  /* 0x000000000060e947 */ /* 0x000fea0003800000 */
[----:B------:R-:W-:-:S04]  /*17310*/  ULOP3.LUT UR7, UR40, 0x2, URZ, 0xfc, !UPT ;  /* 0x0000000228077892 */ /* 0x000fc8000f8efc3f */
[----:B------:R-:W-:-:S06]  /*17320*/  UISETP.NE.AND UP0, UPT, UR7, 0x3, UPT ;  /* 0x000000030700788c */ /* 0x000fcc000bf05270 */
[----:B------:R-:W-:-:S13]  /*17330*/  PLOP3.LUT P0, PT, PT, PT, UP0, 0x80, 0x0 ;  /* 0x000000000000781c */ /* 0x000fda0003f0f008 */
[----:B------:R-:W-:Y:S05]  /*17340*/  @!P0 BRA `(.L_x_560) ;  /* 0x0000000000048947 */ /* 0x000fea0003800000 */
[----:B------:R-:W-:Y:S01]  /*17350*/  BPT.TRAP 0x1 ;  /* 0x000000040000795c */ /* 0x000fe20000300000 */
.L_x_560:
[----:B------:R-:W0:Y:S01]  /*17360*/  S2R R3, SR_CgaCtaId ;  /* 0x0000000000037919 */ /* 0x000e220000008800 */
[----:B------:R-:W-:-:S04]  /*17370*/  MOV R2, 0x400 ;  /* 0x0000040000027802 */ /* 0x000fc80000000f00 */
[----:B0-----:R-:W-:Y:S02]  /*17380*/  LEA R3, R3, R2, 0x18 ;  /* 0x0000000203037211 */ /* 0x001fe400078ec0ff */
[----:B------:R-:W-:-:S03]  /*17390*/  SHF.L.U32 R2, R0, 0x1f, RZ ;  /* 0x0000001f00027819 */ /* 0x000fc600000006ff */
[----:B------:R-:W-:-:S04]  /*173a0*/  VIADD R3, R3, 0x10 ;  /* 0x0000001003037836 */ /* 0x000fc80000000000 */
[----:B------:R-:W-:-:S04]  /*173b0*/  IMAD R5, R6, 0x8, R3 ;  /* 0x0000000806057824 */ /* 0x000fc800078e0203 */
[----:B------:R-:W0:Y:S02]  /*173c0*/  SYNCS.PHASECHK.TRANS64.TRYWAIT P0, [R5+URZ], R2 ;  /* 0x00000002050075a7 */ /* 0x000e24000800017f */
[----:B0-----:R-:W-:Y:S05]  /*173d0*/  @!P0 BRA `(.L_x_561) ;  /* 0x0000000000b48947 */ /* 0x001fea0003800000 */
.L_x_570:
[----:B------:R-:W-:-:S05]  /*173e0*/  VIADD R6, R6, 0x1 ;  /* 0x0000000106067836 */ /* 0x000fca0000000000 */
[----:B------:R-:W-:-:S04]  /*173f0*/  ISETP.NE.AND P0, PT, R6, 0x2, PT ;  /* 0x000000020600780c */ /* 0x000fc80003f05270 */
[----:B0-----:R-:W-:Y:S02]  /*17400*/  SEL R5, RZ, 0x1, P0 ;  /* 0x00000001ff057807 */ /* 0x001fe40000000000 */
[----:B------:R-:W-:Y:S02]  /*17410*/  SEL R6, R6, RZ, P0 ;  /* 0x000000ff06067207 */ /* 0x000fe40000000000 */
[----:B------:R-:W-:Y:S02]  /*17420*/  LOP3.LUT R0, R0, R5, RZ, 0x3c, !PT ;  /* 0x0000000500007212 */ /* 0x000fe400078e3cff */
[----:B------:R-:W-:Y:S02]  /*17430*/  LEA R3, R6, R3, 0x3 ;  /* 0x0000000306037211 */ /* 0x000fe400078e18ff */
[----:B------:R-:W-:-:S07]  /*17440*/  SHF.L.U32 R0, R0, 0x1f, RZ ;  /* 0x0000001f00007819 */ /* 0x000fce00000006ff */
.L_x_562:
[----:B0-----:R0:W1:Y:S02]  /*17450*/  SYNCS.PHASECHK.TRANS64.TRYWAIT P0, [R3+URZ], R0 ;  /* 0x00000000030075a7 */ /* 0x001064000800017f */
[----:B-1----:R-:W-:Y:S05]  /*17460*/  @!P0 NANOSLEEP.SYNCS 0x989680 ;  /* 0x009896800000895d */ /* 0x002fea0003900000 */
[----:B------:R-:W1:Y:S02]  /*17470*/  @!P0 SYNCS.PHASECHK.TRANS64 P0, [R3+URZ], R0 ;  /* 0x00000000030085a7 */ /* 0x000e64000800007f */
[----:B-1----:R-:W-:Y:S05]  /*17480*/  @!P0 BRA `(.L_x_562) ;  /* 0xfffffffc00f08947 */ /* 0x002fea000383ffff */
.L_x_559:
[----:B------:R-:W-:Y:S05]  /*17490*/  BSYNC B0 ;  /* 0x0000000000007941 */ /* 0x000fea0003800000 */
.L_x_558:
[----:B------:R-:W-:Y:S05]  /*174a0*/  EXIT ;  /* 0x000000000000794d */ /* 0x000fea0003800000 */
.L_x_17:
[----:B-1----:R1:W4:Y:S02]  /*174b0*/  SYNCS.PHASECHK.TRANS64.TRYWAIT P1, [R3+URZ], R0 ;  /* 0x00000000030075a7 */ /* 0x002324000802017f */
[----:B----4-:R-:W-:Y:S05]  /*174c0*/  @!P1 NANOSLEEP.SYNCS 0x989680 ;  /* 0x009896800000995d */ /* 0x010fea0003900000 */
[----:B------:R-:W4:Y:S02]  /*174d0*/  @!P1 SYNCS.PHASECHK.TRANS64 P1, [R3+URZ], R0 ;  /* 0x00000000030095a7 */ /* 0x000f24000802007f */
[----:B----4-:R-:W-:Y:S05]  /*174e0*/  @!P1 BRA `(.L_x_17) ;  /* 0xfffffffc00f09947 */ /* 0x010fea000383ffff */
[----:B------:R-:W-:Y:S05]  /*174f0*/  BRA `(.L_x_16) ;  /* 0xfffffe9c00b87947 */ /* 0x000fea000383ffff */
.L_x_22:
[----:B-1----:R-:W-:-:S04]  /*17500*/  IMAD.U32 R5, RZ, RZ, UR4 ;  /* 0x00000004ff057e24 */ /* 0x002fc8000f8e00ff */
[----:B------:R1:W2:Y:S03]  /*17510*/  SYNCS.PHASECHK.TRANS64.TRYWAIT P1, [R5+URZ], R4 ;  /* 0x00000004050075a7 */ /* 0x0002a6000802017f */
[----:B--2---:R-:W-:Y:S05]  /*17520*/  @!P1 NANOSLEEP.SYNCS 0x989680 ;  /* 0x009896800000995d */ /* 0x004fea0003900000 */
[----:B------:R-:W2:Y:S02]  /*17530*/  @!P1 SYNCS.PHASECHK.TRANS64 P1, [R5+URZ], R4 ;  /* 0x00000004050095a7 */ /* 0x000ea4000802007f */
[----:B--2---:R-:W-:Y:S05]  /*17540*/  @!P1 BRA `(.L_x_22) ;  /* 0xfffffffc00ec9947 */ /* 0x004fea000383ffff */
[----:B------:R-:W-:Y:S05]  /*17550*/  BRA `(.L_x_21) ;  /* 0xfffffeb400187947 */ /* 0x000fea000383ffff */
.L_x_545:
[----:B------:R-:W-:Y:S01]  /*17560*/  BSSY B1, `(.L_x_563) ;  /* 0x0000006000017945 */ /* 0x000fe20003800000 */
[----:B------:R-:W-:-:S07]  /*17570*/  IMAD.MOV.U32 R15, RZ, RZ, -0x1 ;  /* 0xffffffffff0f7424 */ /* 0x000fce00078e00ff */
[----:B------:R-:W-:Y:S05]  /*17580*/  WARPSYNC.COLLECTIVE R15, `(.L_x_564) ;  /* 0x000000000f0c7348 */ /* 0x000fea0003c00000 */
[----:B------:R-:W-:Y:S02]  /*17590*/  ELECT P6, UR62, PT ;  /* 0x00000000003e782f */ /* 0x000fe400038c0000 */
[----:B------:R-:W-:Y:S01]  /*175a0*/  MOV R14, UR62 ;  /* 0x0000003e000e7c02 */ /* 0x000fe20008000f00 */
[----:B------:R-:W-:Y:S10]  /*175b0*/  ENDCOLLECTIVE ;  /* 0x000000000000791b */ /* 0x000ff40003800000 */
.L_x_564:
[----:B------:R-:W-:Y:S05]  /*175c0*/  BSYNC B1 ;  /* 0x0000000000017941 */ /* 0x000fea0003800000 */
.L_x_563:
[----:B------:R-:W-:Y:S05]  /*175d0*/  BRA `(.L_x_565) ;  /* 0xfffffff000647947 */ /* 0x000fea000383ffff */
.L_x_548:
[----:B0-----:R0:W1:Y:S02]  /*175e0*/  SYNCS.PHASECHK.TRANS64.TRYWAIT P1, [R10+URZ+0x10], R5 ;  /* 0x000010050a0075a7 */ /* 0x001064000802017f */
[----:B-1----:R-:W-:Y:S05]  /*175f0*/  @!P1 NANOSLEEP.SYNCS 0x989680 ;  /* 0x009896800000995d */ /* 0x002fea0003900000 */
[----:B------:R-:W1:Y:S02]  /*17600*/  @!P1 SYNCS.PHASECHK.TRANS64 P1, [R10+URZ+0x10], R5 ;  /* 0x000010050a0095a7 */ /* 0x000e64000802007f */
[----:B-1----:R-:W-:Y:S05]  /*17610*/  @!P1 BRA `(.L_x_548) ;  /* 0xfffffffc00f09947 */ /* 0x002fea000383ffff */
[----:B------:R-:W-:Y:S05]  /*17620*/  BRA `(.L_x_566) ;  /* 0xfffffff000987947 */ /* 0x000fea000383ffff */
.L_x_557:
[----:B------:R-:W-:Y:S01]  /*17630*/  BSSY B0, `(.L_x_567) ;  /* 0x0000006000007945 */ /* 0x000fe20003800000 */
[----:B------:R-:W-:-:S07]  /*17640*/  IMAD.MOV.U32 R15, RZ, RZ, -0x1 ;  /* 0xffffffffff0f7424 */ /* 0x000fce00078e00ff */
[----:B------:R-:W-:Y:S05]  /*17650*/  WARPSYNC.COLLECTIVE R15, `(.L_x_568) ;  /* 0x000000000f0c7348 */ /* 0x000fea0003c00000 */
[----:B------:R-:W-:Y:S02]  /*17660*/  ELECT P6, UR62, PT ;  /* 0x00000000003e782f */ /* 0x000fe400038c0000 */
[----:B------:R-:W-:Y:S01]  /*17670*/  MOV R14, UR62 ;  /* 0x0000003e000e7c02 */ /* 0x000fe20008000f00 */
[----:B------:R-:W-:Y:S10]  /*17680*/  ENDCOLLECTIVE ;  /* 0x000000000000791b */ /* 0x000ff40003800000 */
.L_x_568:
[----:B------:R-:W-:Y:S05]  /*17690*/  BSYNC B0 ;  /* 0x0000000000007941 */ /* 0x000fea0003800000 */
.L_x_567:
[----:B------:R-:W-:Y:S05]  /*176a0*/  BRA `(.L_x_569) ;  /* 0xfffffffc00107947 */ /* 0x000fea000383ffff */
.L_x_561:
[----:B0-----:R0:W1:Y:S02]  /*176b0*/  SYNCS.PHASECHK.TRANS64.TRYWAIT P0, [R5+URZ], R2 ;  /* 0x00000002050075a7 */ /* 0x001064000800017f */
[----:B-1----:R-:W-:Y:S05]  /*176c0*/  @!P0 NANOSLEEP.SYNCS 0x989680 ;  /* 0x009896800000895d */ /* 0x002fea0003900000 */
[----:B------:R-:W1:Y:S02]  /*176d0*/  @!P0 SYNCS.PHASECHK.TRANS64 P0, [R5+URZ], R2 ;  /* 0x00000002050085a7 */ /* 0x000e64000800007f */
[----:B-1----:R-:W-:Y:S05]  /*176e0*/  @!P0 BRA `(.L_x_561) ;  /* 0xfffffffc00f08947 */ /* 0x002fea000383ffff */
[----:B------:R-:W-:Y:S05]  /*176f0*/  BRA `(.L_x_570) ;  /* 0xfffffffc00387947 */ /* 0x000fea000383ffff */
.L_x_571:
[----:B------:R-:W-:-:S00]  /*17700*/  BRA `(.L_x_571) ;  /* 0xfffffffc00fc7947 */ /* 0x000fc0000383ffff */
[----:B------:R-:W-:-:S00]  /*17710*/  NOP ;  /* 0x0000000000007918 */ /* 0x000fc00000000000 */
        /* <DEDUP_REMOVED lines=14> */
.L_x_572:


//--------------------- .nv.global.init           --------------------------
	.section	.nv.global.init,"aw",@progbits
.nv.global.init:
	.type		$str$22,@object
	.size		$str$22,($str$23 - $str$22)
$str$22:
        /*0000*/ 	.byte	0x6b, 0x5f, 0x74, 0x69, 0x6c, 0x65, 0x5f, 0x63, 0x6f, 0x75, 0x6e, 0x74, 0x20, 0x3e, 0x3d, 0x20
        /*0010*/ 	.byte	0x31, 0x00
	.type		$str$23,@object
	.size		$str$23,(__unnamed_1 - $str$23)
$str$23:
        /*0012*/ 	.byte	0x2f, 0x74, 0x6d, 0x70, 0x2f, 0x63, 0x75, 0x74, 0x6c, 0x61, 0x73, 0x73, 0x5f, 0x73, 0x77, 0x65
        /*0022*/ 	.byte	0x65, 0x70, 0x5f, 0x73, 0x72, 0x63, 0x2f, 0x69, 0x6e, 0x63, 0x6c, 0x75, 0x64, 0x65, 0x2f, 0x63
        /*0032*/ 	.byte	0x75, 0x74, 0x6c, 0x61, 0x73, 0x73, 0x2f, 0x67, 0x65, 0x6d, 0x6d, 0x2f, 0x63, 0x6f, 0x6c, 0x6c
        /*0042*/ 	.byte	0x65, 0x63, 0x74, 0x69, 0x76, 0x65, 0x2f, 0x73, 0x6d, 0x39, 0x30, 0x5f, 0x6d, 0x6d, 0x61, 0x5f
        /*0052*/ 	.byte	0x74, 0x6d, 0x61, 0x5f, 0x67, 0x6d, 0x6d, 0x61, 0x5f, 0x73, 0x73, 0x5f, 0x77, 0x61, 0x72, 0x70
        /*0062*/ 	.byte	0x73, 0x70, 0x65, 0x63, 0x69, 0x61, 0x6c, 0x69, 0x7a, 0x65, 0x64, 0x2e, 0x68, 0x70, 0x70, 0x00
	.type		__unnamed_1,@object
	.size		__unnamed_1,(.L_0 - __unnamed_1)
__unnamed_1:
        /* <DEDUP_REMOVED lines=180> */
        /*0bb2*/ 	.byte	0x74, 0x65, 0x3a, 0x3a, 0x69, 0x64, 0x65, 0x6e, 0x74, 0x69, 0x74, 0x79, 0x5d, 0x00
.L_0:


//--------------------- .nv.shared._ZN7cutlass13device_kernelINS_4gemm6kernel13GemmUniversalIN4cute5tupleIJiiiiEEENS1_10collective13CollectiveMmaINS1_34MainloopSm90TmaGmmaWarpSpecializedILi2ENS5_IJNS4_1CILi1EEESB_SB_EEENS1_35KernelTmaWarpSpecializedCooperativeEEENS5_IJNSA_ILi256EEESF_NSA_ILi32EEEEEENS_6half_tENS5_IJlSB_lEEESI_SJ_NS4_8TiledMMAINS4_8MMA_AtomIJNS4_4SM904GMMA26MMA_64x256x16_F32F16F16_SSILNSN_5MajorE0ELSP_0ELNSN_7ScaleInE1ELSQ_1EEEEEENS4_6LayoutINS5_IJNSA_ILi2EEESB_SB_EEENS5_IJSB_NSA_ILi0EEESW_EEEEENS5_IJNS4_10UnderscoreESZ_SZ_EEEEENS4_13SM90_TMA_LOADENS4_14ComposedLayoutINS4_7SwizzleILi2ELi4ELi3EEENS4_18smem_ptr_flag_bitsILi16EEENST_INS5_IJNSA_ILi8EEESG_EEENS5_IJSG_SB_EEEEEEEvNS4_8identityES12_S1C_vS1D_EENS_8epilogue10collective6detail29Sm90TmaWarpSpecializedAdapterINS1G_15DefaultEpilogueISI_SJ_SJ_NS1F_6thread17LinearCombinationISI_Li1EffLNS1K_9ScaleType4KindE0ELNS_15FloatRoundStyleE2ESI_EENS1_15EpilogueDefaultEEEEEvvEEEEvNT_6ParamsE --------------------------
	.section	.nv.shared._ZN7cutlass13device_kernelINS_4gemm6kernel13GemmUniversalIN4cute5tupleIJiiiiEEENS1_10collective13CollectiveMmaINS1_34MainloopSm90TmaGmmaWarpSpecializedILi2ENS5_IJNS4_1CILi1EEESB_SB_EEENS1_35KernelTmaWarpSpecializedCooperativeEEENS5_IJNSA_ILi256EEESF_NSA_ILi32EEEEEENS_6half_tENS5_IJlSB_lEEESI_SJ_NS4_8TiledMMAINS4_8MMA_AtomIJNS4_4SM904GMMA26MMA_64x256x16_F32F16F16_SSILNSN_5MajorE0ELSP_0ELNSN_7ScaleInE1ELSQ_1EEEEEENS4_6LayoutINS5_IJNSA_ILi2EEESB_SB_EEENS5_IJSB_NSA_ILi0EEESW_EEEEENS5_IJNS4_10UnderscoreESZ_SZ_EEEEENS4_13SM90_TMA_LOADENS4_14ComposedLayoutINS4_7SwizzleILi2ELi4ELi3EEENS4_18smem_ptr_flag_bitsILi16EEENST_INS5_IJNSA_ILi8EEESG_EEENS5_IJSG_SB_EEEEEEEvNS4_8identityES12_S1C_vS1D_EENS_8epilogue10collective6detail29Sm90TmaWarpSpecializedAdapterINS1G_15DefaultEpilogueISI_SJ_SJ_NS1F_6thread17LinearCombinationISI_Li1EffLNS1K_9ScaleType4KindE0ELNS_15FloatRoundStyleE2ESI_EENS1_15EpilogueDefaultEEEEEvvEEEEvNT_6ParamsE,"aw",@nobits
	.sectionflags	@""
	.align	16
	.zero		1024


//--------------------- .nv.shared.reserved.0     --------------------------
	.section	.nv.shared.reserved.0,"aw",@nobits
	.weak		__nv_reservedSMEM_offset_0_alias
	.size		__nv_reservedSMEM_offset_0_alias, 0, 0
	.other		__nv_reservedSMEM_offset_0_alias,@"STO_CUDA_RESERVED_SHARED STV_DEFAULT"
__nv_reservedSMEM_offset_0_alias:
	.zero		0


//--------------------- .nv.global                --------------------------
	.section	.nv.global,"aw",@nobits
.nv.global:
	.type		_ZN40_INTERNAL_6d40218c_4_k_cu_7bdd436b_176554cute1_E,@object
	.size		_ZN40_INTERNAL_6d40218c_4_k_cu_7bdd436b_176554cute1_E,(_ZN40_INTERNAL_6d40218c_4_k_cu_7bdd436b_176554cuda3std3__45__cpo6cbeginE - _ZN40_INTERNAL_6d40218c_4_k_cu_7bdd436b_176554cute1_E)
_ZN40_INTERNAL_6d40218c_4_k_cu_7bdd436b_176554cute1_E:
	.zero		1
	.type		_ZN40_INTERNAL_6d40218c_4_k_cu_7bdd436b_176554cuda3std3__45__cpo6cbeginE,@object
	.size		_ZN40_INTERNAL_6d40218c_4_k_cu_7bdd436b_176554cuda3std3__45__cpo6cbeginE,(_ZN40_INTERNAL_6d40218c_4_k_cu_7bdd436b_176554cuda3std3__48in_placeE - _ZN40_INTERNAL_6d40218c_4_k_cu_7bdd436b_176554cuda3std3__45__cpo6cbeginE)
_ZN40_INTERNAL_6d40218c_4_k_cu_7bdd436b_176554cuda3std3__45__cpo6cbeginE:
	.zero		1
	.type		_ZN40_INTERNAL_6d40218c_4_k_cu_7bdd436b_176554cuda3std3__48in_placeE,@object
	.size		_ZN40_INTERNAL_6d40218c_4_k_cu_7bdd436b_176554cuda3std3__48in_placeE,(_ZN40_INTERNAL_6d40218c_4_k_cu_7bdd436b_176554cuda3std6ranges3__45__cpo9iter_moveE - _ZN40_INTERNAL_6d40218c_4_k_cu_7bdd436b_176554cuda3std3__48in_placeE)
_ZN40_INTERNAL_6d40218c_4_k_cu_7bdd436b_176554cuda3std3__48in_placeE:
	.zero		1
	.type		_ZN40_INTERNAL_6d40218c_4_k_cu_7bdd436b_176554cuda3std6ranges3__45__cpo9iter_moveE,@object
	.size		_ZN40_INTERNAL_6d40218c_4_k_cu_7bdd436b_176554cuda3std6ranges3__45__cpo9iter_moveE,(_ZN40_INTERNAL_6d40218c_4_k_cu_7bdd436b_176554cuda3std3__45__cpo5beginE - _ZN40_INTERNAL_6d40218c_4_k_cu_7bdd436b_176554cuda3std6ranges3__45__cpo9iter_moveE)
_ZN40_INTERNAL_6d40218c_4_k_cu_7bdd436b_176554cuda3std6ranges3__45__cpo9iter_moveE:
	.zero		1
	.type		_ZN40_INTERNAL_6d40218c_4_k_cu_7bdd436b_176554cuda3std3__45__cpo5beginE,@object
	.size		_ZN40_INTERNAL_6d40218c_4_k_cu_7bdd436b_176554cuda3std3__45__cpo5beginE,(_ZN40_INTERNAL_6d40218c_4_k_cu_7bdd436b_176554cuda3std3__442_GLOBAL__N__6d40218c_4_k_cu_7bdd436b_176556ignoreE - _ZN40_INTERNAL_6d40218c_4_k_cu_7bdd436b_176554cuda3std3__45__cpo5beginE)
_ZN40_INTERNAL_6d40218c_4_k_cu_7bdd436b_176554cuda3std3__45__cpo5beginE:
	.zero		1
	.type		_ZN40_INTERNAL_6d40218c_4_k_cu_7bdd436b_176554cuda3std3__442_GLOBAL__N__6d40218c_4_k_cu_7bdd436b_176556ignoreE,@object
	.size		_ZN40_INTERNAL_6d40218c_4_k_cu_7bdd436b_176554cuda3std3__442_GLOBAL__N__6d40218c_4_k_cu_7bdd436b_176556ignoreE,(_ZN40_INTERNAL_6d40218c_4_k_cu_7bdd436b_176554cute7productE - _ZN40_INTERNAL_6d40218c_4_k_cu_7bdd436b_176554cuda3std3__442_GLOBAL__N__6d40218c_4_k_cu_7bdd436b_176556ignoreE)
_ZN40_INTERNAL_6d40218c_4_k_cu_7bdd436b_176554cuda3std3__442_GLOBAL__N__6d40218c_4_k_cu_7bdd436b_176556ignoreE:
	.zero		1
	.type		_ZN40_INTERNAL_6d40218c_4_k_cu_7bdd436b_176554cute7productE,@object
	.size		_ZN40_INTERNAL_6d40218c_4_k_cu_7bdd436b_176554cute7productE,(_ZN40_INTERNAL_6d40218c_4_k_cu_7bdd436b_176554cuda3std3__45__cpo3endE - _ZN40_INTERNAL_6d40218c_4_k_cu_7bdd436b_176554cute7productE)
_ZN40_INTERNAL_6d40218c_4_k_cu_7bdd436b_176554cute7productE:
	.zero		1
	.type		_ZN40_INTERNAL_6d40218c_4_k_cu_7bdd436b_176554cuda3std3__45__cpo3endE,@object
	.size		_ZN40_INTERNAL_6d40218c_4_k_cu_7bdd436b_176554cuda3std3__45__cpo3endE,(_ZN40_INTERNAL_6d40218c_4_k_cu_7bdd436b_176554cuda3std3__419piecewise_constructE - _ZN40_INTERNAL_6d40218c_4_k_cu_7bdd436b_176554cuda3std3__45__cpo3endE)
_ZN40_INTERNAL_6d40218c_4_k_cu_7bdd436b_176554cuda3std3__45__cpo3endE:
	.zero		1
	.type		_ZN40_INTERNAL_6d40218c_4_k_cu_7bdd436b_176554cuda3std3__419piecewise_constructE,@object
	.size		_ZN40_INTERNAL_6d40218c_4_k_cu_7bdd436b_176554cuda3std3__419piecewise_constructE,(_ZN40_INTERNAL_6d40218c_4_k_cu_7bdd436b_176554cuda3std3__45__cpo4cendE - _ZN40_INTERNAL_6d40218c_4_k_cu_7bdd436b_176554cuda3std3__419piecewise_constructE)
_ZN40_INTERNAL_6d40218c_4_k_cu_7bdd436b_176554cuda3std3__419piecewise_constructE:
	.zero		1
	.type		_ZN40_INTERNAL_6d40218c_4_k_cu_7bdd436b_176554cuda3std3__45__cpo4cendE,@object
	.size		_ZN40_INTERNAL_6d40218c_4_k_cu_7bdd436b_176554cuda3std3__45__cpo4cendE,(_ZN40_INTERNAL_6d40218c_4_k_cu_7bdd436b_176554cuda3std6ranges3__45__cpo4swapE - _ZN40_INTERNAL_6d40218c_4_k_cu_7bdd436b_176554cuda3std3__45__cpo4cendE)
_ZN40_INTERNAL_6d40218c_4_k_cu_7bdd436b_176554cuda3std3__45__cpo4cendE:
	.zero		1
	.type		_ZN40_INTERNAL_6d40218c_4_k_cu_7bdd436b_176554cuda3std6ranges3__45__cpo4swapE,@object
	.size		_ZN40_INTERNAL_6d40218c_4_k_cu_7bdd436b_176554cuda3std6ranges3__45__cpo4swapE,(.L_8 - _ZN40_INTERNAL_6d40218c_4_k_cu_7bdd436b_176554cuda3std6ranges3__45__cpo4swapE)
_ZN40_INTERNAL_6d40218c_4_k_cu_7bdd436b_176554cuda3std6ranges3__45__cpo4swapE:
	.zero		1
.L_8:


//--------------------- .nv.constant0._ZN7cutlass13device_kernelINS_4gemm6kernel13GemmUniversalIN4cute5tupleIJiiiiEEENS1_10collective13CollectiveMmaINS1_34MainloopSm90TmaGmmaWarpSpecializedILi2ENS5_IJNS4_1CILi1EEESB_SB_EEENS1_35KernelTmaWarpSpecializedCooperativeEEENS5_IJNSA_ILi256EEESF_NSA_ILi32EEEEEENS_6half_tENS5_IJlSB_lEEESI_SJ_NS4_8TiledMMAINS4_8MMA_AtomIJNS4_4SM904GMMA26MMA_64x256x16_F32F16F16_SSILNSN_5MajorE0ELSP_0ELNSN_7ScaleInE1ELSQ_1EEEEEENS4_6LayoutINS5_IJNSA_ILi2EEESB_SB_EEENS5_IJSB_NSA_ILi0EEESW_EEEEENS5_IJNS4_10UnderscoreESZ_SZ_EEEEENS4_13SM90_TMA_LOADENS4_14ComposedLayoutINS4_7SwizzleILi2ELi4ELi3EEENS4_18smem_ptr_flag_bitsILi16EEENST_INS5_IJNSA_ILi8EEESG_EEENS5_IJSG_SB_EEEEEEEvNS4_8identityES12_S1C_vS1D_EENS_8epilogue10collective6detail29Sm90TmaWarpSpecializedAdapterINS1G_15DefaultEpilogueISI_SJ_SJ_NS1F_6thread17LinearCombinationISI_Li1EffLNS1K_9ScaleType4KindE0ELNS_15FloatRoundStyleE2ESI_EENS1_15EpilogueDefaultEEEEEvvEEEEvNT_6ParamsE --------------------------
	.section	.nv.constant0._ZN7cutlass13device_kernelINS_4gemm6kernel13GemmUniversalIN4cute5tupleIJiiiiEEENS1_10collective13CollectiveMmaINS1_34MainloopSm90TmaGmmaWarpSpecializedILi2ENS5_IJNS4_1CILi1EEESB_SB_EEENS1_35KernelTmaWarpSpecializedCooperativeEEENS5_IJNSA_ILi256EEESF_NSA_ILi32EEEEEENS_6half_tENS5_IJlSB_lEEESI_SJ_NS4_8TiledMMAINS4_8MMA_AtomIJNS4_4SM904GMMA26MMA_64x256x16_F32F16F16_SSILNSN_5MajorE0ELSP_0ELNSN_7ScaleInE1ELSQ_1EEEEEENS4_6LayoutINS5_IJNSA_ILi2EEESB_SB_EEENS5_IJSB_NSA_ILi0EEESW_EEEEENS5_IJNS4_10UnderscoreESZ_SZ_EEEEENS4_13SM90_TMA_LOADENS4_14ComposedLayoutINS4_7SwizzleILi2ELi4ELi3EEENS4_18smem_ptr_flag_bitsILi16EEENST_INS5_IJNSA_ILi8EEESG_EEENS5_IJSG_SB_EEEEEEEvNS4_8identityES12_S1C_vS1D_EENS_8epilogue10collective6detail29Sm90TmaWarpSpecializedAdapterINS1G_15DefaultEpilogueISI_SJ_SJ_NS1F_6thread17LinearCombinationISI_Li1EffLNS1K_9ScaleType4KindE0ELNS_15FloatRoundStyleE2ESI_EENS1_15EpilogueDefaultEEEEEvvEEEEvNT_6ParamsE,"a",@progbits
	.sectionflags	@""
	.align	4
.nv.constant0._ZN7cutlass13device_kernelINS_4gemm6kernel13GemmUniversalIN4cute5tupleIJiiiiEEENS1_10collective13CollectiveMmaINS1_34MainloopSm90TmaGmmaWarpSpecializedILi2ENS5_IJNS4_1CILi1EEESB_SB_EEENS1_35KernelTmaWarpSpecializedCooperativeEEENS5_IJNSA_ILi256EEESF_NSA_ILi32EEEEEENS_6half_tENS5_IJlSB_lEEESI_SJ_NS4_8TiledMMAINS4_8MMA_AtomIJNS4_4SM904GMMA26MMA_64x256x16_F32F16F16_SSILNSN_5MajorE0ELSP_0ELNSN_7ScaleInE1ELSQ_1EEEEEENS4_6LayoutINS5_IJNSA_ILi2EEESB_SB_EEENS5_IJSB_NSA_ILi0EEESW_EEEEENS5_IJNS4_10UnderscoreESZ_SZ_EEEEENS4_13SM90_TMA_LOADENS4_14ComposedLayoutINS4_7SwizzleILi2ELi4ELi3EEENS4_18smem_ptr_flag_bitsILi16EEENST_INS5_IJNSA_ILi8EEESG_EEENS5_IJSG_SB_EEEEEEEvNS4_8identityES12_S1C_vS1D_EENS_8epilogue10collective6detail29Sm90TmaWarpSpecializedAdapterINS1G_15DefaultEpilogueISI_SJ_SJ_NS1F_6thread17LinearCombinationISI_Li1EffLNS1K_9ScaleType4KindE0ELNS_15FloatRoundStyleE2ESI_EENS1_15EpilogueDefaultEEEEEvvEEEEvNT_6ParamsE:
	.zero		1664


//--------------------- SYMBOLS --------------------------

	.type		.nv.reservedSmem.offset0,@object
	.size		.nv.reservedSmem.offset0,0x4
	.type		__assertfail,@function
